//
// Generated by NVIDIA NVVM Compiler
//
// Compiler Build ID: CL-36424714
// Cuda compilation tools, release 13.0, V13.0.88
// Based on NVVM 20.0.0
//

.version 9.0
.target sm_100
.address_size 64

	// .globl	_Z20geokerr_batch_kernelPKdS0_S0_S0_S0_S0_PdS1_S1_S1_iid
.func  (.param .align 16 .b8 func_retval0[16]) __internal_trig_reduction_slowpathd
(
	.param .b64 __internal_trig_reduction_slowpathd_param_0
)
;
.global .align 8 .b8 __cudart_i2opi_d[144] = {8, 93, 141, 31, 177, 95, 251, 107, 234, 146, 82, 138, 247, 57, 7, 61, 123, 241, 229, 235, 199, 186, 39, 117, 45, 234, 95, 158, 102, 63, 70, 79, 183, 9, 203, 39, 207, 126, 54, 109, 31, 109, 10, 90, 139, 17, 47, 239, 15, 152, 5, 222, 255, 151, 248, 31, 59, 40, 249, 189, 139, 95, 132, 156, 244, 57, 83, 131, 57, 214, 145, 57, 65, 126, 95, 180, 38, 112, 156, 233, 132, 68, 187, 46, 245, 53, 130, 232, 62, 167, 41, 177, 28, 235, 29, 254, 28, 146, 209, 9, 234, 46, 73, 6, 224, 210, 77, 66, 58, 110, 36, 183, 97, 197, 187, 222, 171, 99, 81, 254, 65, 144, 67, 60, 153, 149, 98, 219, 192, 221, 52, 245, 209, 87, 39, 252, 41, 21, 68, 78, 110, 131, 249, 162};
.global .align 16 .b8 __cudart_sin_cos_coeffs[128] = {70, 210, 176, 44, 241, 229, 90, 190, 146, 227, 172, 105, 227, 29, 199, 62, 161, 98, 219, 25, 160, 1, 42, 191, 24, 8, 17, 17, 17, 17, 129, 63, 84, 85, 85, 85, 85, 85, 197, 191, 0, 0, 0, 0, 0, 0, 0, 0, 0, 0, 0, 0, 0, 0, 0, 0, 100, 129, 253, 32, 131, 255, 168, 189, 40, 133, 239, 193, 167, 238, 33, 62, 217, 230, 6, 142, 79, 126, 146, 190, 233, 188, 221, 25, 160, 1, 250, 62, 71, 93, 193, 22, 108, 193, 86, 191, 81, 85, 85, 85, 85, 85, 165, 63, 0, 0, 0, 0, 0, 0, 224, 191, 0, 0, 0, 0, 0, 0, 240, 63};

.visible .entry _Z20geokerr_batch_kernelPKdS0_S0_S0_S0_S0_PdS1_S1_S1_iid(
	.param .u64 .ptr .align 1 _Z20geokerr_batch_kernelPKdS0_S0_S0_S0_S0_PdS1_S1_S1_iid_param_0,
	.param .u64 .ptr .align 1 _Z20geokerr_batch_kernelPKdS0_S0_S0_S0_S0_PdS1_S1_S1_iid_param_1,
	.param .u64 .ptr .align 1 _Z20geokerr_batch_kernelPKdS0_S0_S0_S0_S0_PdS1_S1_S1_iid_param_2,
	.param .u64 .ptr .align 1 _Z20geokerr_batch_kernelPKdS0_S0_S0_S0_S0_PdS1_S1_S1_iid_param_3,
	.param .u64 .ptr .align 1 _Z20geokerr_batch_kernelPKdS0_S0_S0_S0_S0_PdS1_S1_S1_iid_param_4,
	.param .u64 .ptr .align 1 _Z20geokerr_batch_kernelPKdS0_S0_S0_S0_S0_PdS1_S1_S1_iid_param_5,
	.param .u64 .ptr .align 1 _Z20geokerr_batch_kernelPKdS0_S0_S0_S0_S0_PdS1_S1_S1_iid_param_6,
	.param .u64 .ptr .align 1 _Z20geokerr_batch_kernelPKdS0_S0_S0_S0_S0_PdS1_S1_S1_iid_param_7,
	.param .u64 .ptr .align 1 _Z20geokerr_batch_kernelPKdS0_S0_S0_S0_S0_PdS1_S1_S1_iid_param_8,
	.param .u64 .ptr .align 1 _Z20geokerr_batch_kernelPKdS0_S0_S0_S0_S0_PdS1_S1_S1_iid_param_9,
	.param .u32 _Z20geokerr_batch_kernelPKdS0_S0_S0_S0_S0_PdS1_S1_S1_iid_param_10,
	.param .u32 _Z20geokerr_batch_kernelPKdS0_S0_S0_S0_S0_PdS1_S1_S1_iid_param_11,
	.param .f64 _Z20geokerr_batch_kernelPKdS0_S0_S0_S0_S0_PdS1_S1_S1_iid_param_12
)
{
	.reg .pred 	%p<19>;
	.reg .b32 	%r<50>;
	.reg .b64 	%rd<44>;
	.reg .b64 	%fd<217>;

	ld.param.u64 	%rd3, [_Z20geokerr_batch_kernelPKdS0_S0_S0_S0_S0_PdS1_S1_S1_iid_param_0];
	ld.param.u64 	%rd4, [_Z20geokerr_batch_kernelPKdS0_S0_S0_S0_S0_PdS1_S1_S1_iid_param_1];
	ld.param.u64 	%rd5, [_Z20geokerr_batch_kernelPKdS0_S0_S0_S0_S0_PdS1_S1_S1_iid_param_2];
	ld.param.u64 	%rd6, [_Z20geokerr_batch_kernelPKdS0_S0_S0_S0_S0_PdS1_S1_S1_iid_param_3];
	ld.param.u64 	%rd7, [_Z20geokerr_batch_kernelPKdS0_S0_S0_S0_S0_PdS1_S1_S1_iid_param_4];
	ld.param.u64 	%rd8, [_Z20geokerr_batch_kernelPKdS0_S0_S0_S0_S0_PdS1_S1_S1_iid_param_5];
	ld.param.u64 	%rd9, [_Z20geokerr_batch_kernelPKdS0_S0_S0_S0_S0_PdS1_S1_S1_iid_param_6];
	ld.param.u32 	%r14, [_Z20geokerr_batch_kernelPKdS0_S0_S0_S0_S0_PdS1_S1_S1_iid_param_10];
	ld.param.f64 	%fd41, [_Z20geokerr_batch_kernelPKdS0_S0_S0_S0_S0_PdS1_S1_S1_iid_param_12];
	mov.u32 	%r15, %ctaid.x;
	mov.u32 	%r16, %ntid.x;
	mov.u32 	%r17, %tid.x;
	mad.lo.s32 	%r1, %r15, %r16, %r17;
	setp.ge.s32 	%p1, %r1, %r14;
	@%p1 bra 	$L__BB0_19;
	ld.param.u32 	%r43, [_Z20geokerr_batch_kernelPKdS0_S0_S0_S0_S0_PdS1_S1_S1_iid_param_11];
	cvta.to.global.u64 	%rd13, %rd3;
	cvta.to.global.u64 	%rd14, %rd4;
	cvta.to.global.u64 	%rd15, %rd5;
	cvta.to.global.u64 	%rd16, %rd6;
	cvta.to.global.u64 	%rd17, %rd7;
	cvta.to.global.u64 	%rd18, %rd8;
	cvta.to.global.u64 	%rd19, %rd9;
	mul.wide.s32 	%rd20, %r1, 8;
	add.s64 	%rd1, %rd13, %rd20;
	add.s64 	%rd21, %rd14, %rd20;
	ld.global.f64 	%fd213, [%rd21];
	add.s64 	%rd22, %rd15, %rd20;
	ld.global.f64 	%fd214, [%rd22];
	add.s64 	%rd23, %rd16, %rd20;
	ld.global.f64 	%fd3, [%rd23];
	add.s64 	%rd24, %rd17, %rd20;
	ld.global.f64 	%fd4, [%rd24];
	add.s64 	%rd25, %rd18, %rd20;
	ld.global.f64 	%fd5, [%rd25];
	add.s64 	%rd2, %rd19, %rd20;
	setp.lt.s32 	%p2, %r43, 1;
	mov.f64 	%fd215, 0d0000000000000000;
	mov.f64 	%fd216, %fd215;
	@%p2 bra 	$L__BB0_18;
	ld.param.u32 	%r44, [_Z20geokerr_batch_kernelPKdS0_S0_S0_S0_S0_PdS1_S1_S1_iid_param_11];
	cvt.rn.f64.s32 	%fd44, %r44;
	div.rn.f64 	%fd6, %fd41, %fd44;
	ld.global.f64 	%fd45, [%rd1];
	mul.f64 	%fd7, %fd45, %fd45;
	mul.f64 	%fd8, %fd45, %fd4;
	mul.f64 	%fd9, %fd45, %fd3;
	mov.f64 	%fd46, 0d3FF0000000000000;
	sub.f64 	%fd47, %fd46, %fd7;
	sqrt.rn.f64 	%fd48, %fd47;
	add.f64 	%fd49, %fd48, 0d3FF0000000000000;
	add.f64 	%fd10, %fd49, 0d3CD203AF9EE75616;
	mov.f64 	%fd216, 0d0000000000000000;
	mov.b32 	%r46, 0;
	mov.u64 	%rd28, __cudart_sin_cos_coeffs;
	mov.f64 	%fd215, %fd216;
$L__BB0_3:
	mul.f64 	%fd50, %fd213, %fd213;
	add.f64 	%fd51, %fd213, %fd213;
	sub.f64 	%fd52, %fd50, %fd51;
	add.f64 	%fd53, %fd7, %fd52;
	add.f64 	%fd54, %fd7, %fd50;
	mul.f64 	%fd55, %fd3, %fd54;
	sub.f64 	%fd56, %fd55, %fd8;
	mul.f64 	%fd57, %fd56, %fd56;
	sub.f64 	%fd58, %fd4, %fd9;
	fma.rn.f64 	%fd59, %fd58, %fd58, %fd5;
	mul.f64 	%fd60, %fd59, %fd53;
	sub.f64 	%fd61, %fd57, %fd60;
	max.f64 	%fd15, %fd61, 0d0000000000000000;
	{
	.reg .b32 %temp; 
	mov.b64 	{%temp, %r3}, %fd214;
	}
	abs.f64 	%fd16, %fd214;
	{
	.reg .b32 %temp; 
	mov.b64 	{%temp, %r19}, %fd16;
	}
	setp.gt.s32 	%p3, %r19, 1071801957;
	@%p3 bra 	$L__BB0_7;
	mul.f64 	%fd102, %fd214, %fd214;
	fma.rn.f64 	%fd103, %fd102, 0d3FB0066BDC1895E9, 0dBFB3823B180754AF;
	fma.rn.f64 	%fd104, %fd103, %fd102, 0d3FB11E52CC2F79AE;
	fma.rn.f64 	%fd105, %fd104, %fd102, 0dBF924EAF3526861B;
	fma.rn.f64 	%fd106, %fd105, %fd102, 0d3F91DF02A31E6CB7;
	fma.rn.f64 	%fd107, %fd106, %fd102, 0d3F847D18B0EEC6CC;
	fma.rn.f64 	%fd108, %fd107, %fd102, 0d3F8D0AF961BA53B0;
	fma.rn.f64 	%fd109, %fd108, %fd102, 0d3F91BF7734CF1C48;
	fma.rn.f64 	%fd110, %fd109, %fd102, 0d3F96E91483144EF7;
	fma.rn.f64 	%fd111, %fd110, %fd102, 0d3F9F1C6E0A4F9F81;
	fma.rn.f64 	%fd112, %fd111, %fd102, 0d3FA6DB6DC27FA92B;
	fma.rn.f64 	%fd113, %fd112, %fd102, 0d3FB333333320F91B;
	fma.rn.f64 	%fd114, %fd113, %fd102, 0d3FC5555555555F4D;
	mul.f64 	%fd115, %fd102, %fd114;
	fma.rn.f64 	%fd17, %fd115, %fd16, %fd16;
	setp.gt.s32 	%p7, %r3, -1;
	@%p7 bra 	$L__BB0_6;
	mov.f64 	%fd120, 0d3C91A62633145C07;
	add.rn.f64 	%fd121, %fd17, %fd120;
	mov.f64 	%fd122, 0d3FF921FB54442D18;
	add.rn.f64 	%fd209, %fd122, %fd121;
	bra.uni 	$L__BB0_8;
$L__BB0_6:
	mov.f64 	%fd116, 0dBC91A62633145C07;
	add.rn.f64 	%fd117, %fd17, %fd116;
	neg.f64 	%fd118, %fd117;
	mov.f64 	%fd119, 0d3FF921FB54442D18;
	add.rn.f64 	%fd209, %fd119, %fd118;
	bra.uni 	$L__BB0_8;
$L__BB0_7:
	mov.f64 	%fd62, 0d3FF0000000000000;
	sub.f64 	%fd63, %fd62, %fd16;
	{
	.reg .b32 %temp; 
	mov.b64 	{%r20, %temp}, %fd63;
	}
	{
	.reg .b32 %temp; 
	mov.b64 	{%temp, %r21}, %fd63;
	}
	add.s32 	%r22, %r21, -1048576;
	mov.b64 	%fd64, {%r20, %r22};
	rsqrt.approx.ftz.f64 	%fd65, %fd64;
	{
	.reg .b32 %temp; 
	mov.b64 	{%r23, %temp}, %fd65;
	}
	{
	.reg .b32 %temp; 
	mov.b64 	{%temp, %r24}, %fd65;
	}
	add.s32 	%r25, %r24, -1048576;
	mov.b64 	%fd66, {%r23, %r25};
	mul.f64 	%fd67, %fd64, %fd65;
	neg.f64 	%fd68, %fd67;
	fma.rn.f64 	%fd69, %fd67, %fd68, %fd64;
	fma.rn.f64 	%fd70, %fd69, %fd66, %fd67;
	neg.f64 	%fd71, %fd70;
	fma.rn.f64 	%fd72, %fd65, %fd71, 0d3FF0000000000000;
	fma.rn.f64 	%fd73, %fd72, %fd66, %fd66;
	fma.rn.f64 	%fd74, %fd70, %fd71, %fd64;
	fma.rn.f64 	%fd75, %fd74, %fd73, %fd70;
	{
	.reg .b32 %temp; 
	mov.b64 	{%r26, %temp}, %fd75;
	}
	{
	.reg .b32 %temp; 
	mov.b64 	{%temp, %r27}, %fd75;
	}
	add.s32 	%r28, %r27, 1048576;
	mov.b64 	%fd76, {%r26, %r28};
	fma.rn.f64 	%fd77, %fd63, 0d3EC715B371155F70, 0dBEBAC2FE66FAAC4B;
	fma.rn.f64 	%fd78, %fd77, %fd63, 0d3ED9A9B88EFCD9B8;
	fma.rn.f64 	%fd79, %fd78, %fd63, 0d3EDD0F40A8A0C4C3;
	fma.rn.f64 	%fd80, %fd79, %fd63, 0d3EF46D4CFA9E0E1F;
	fma.rn.f64 	%fd81, %fd80, %fd63, 0d3F079C168D1E2422;
	fma.rn.f64 	%fd82, %fd81, %fd63, 0d3F1C9A88C3BCA540;
	fma.rn.f64 	%fd83, %fd82, %fd63, 0d3F31C4E64BD476DF;
	fma.rn.f64 	%fd84, %fd83, %fd63, 0d3F46E8BA60009C8F;
	fma.rn.f64 	%fd85, %fd84, %fd63, 0d3F5F1C71C62B05A2;
	fma.rn.f64 	%fd86, %fd85, %fd63, 0d3F76DB6DB6DC9F2C;
	fma.rn.f64 	%fd87, %fd86, %fd63, 0d3F9333333333329C;
	fma.rn.f64 	%fd88, %fd87, %fd63, 0d3FB5555555555555;
	setp.lt.s32 	%p4, %r21, 1;
	mov.f64 	%fd89, 0d0000000000000000;
	mul.rn.f64 	%fd90, %fd16, %fd89;
	mul.f64 	%fd91, %fd63, %fd88;
	fma.rn.f64 	%fd92, %fd91, %fd76, %fd76;
	selp.f64 	%fd93, %fd90, %fd92, %p4;
	setp.lt.s32 	%p5, %r21, 0;
	mov.f64 	%fd94, 0d7FF0000000000000;
	mul.rn.f64 	%fd95, %fd93, %fd94;
	selp.f64 	%fd96, %fd95, %fd93, %p5;
	setp.lt.s32 	%p6, %r3, 0;
	mov.f64 	%fd97, 0dBCA1A62633145C07;
	add.rn.f64 	%fd98, %fd96, %fd97;
	neg.f64 	%fd99, %fd98;
	mov.f64 	%fd100, 0d400921FB54442D18;
	add.rn.f64 	%fd101, %fd100, %fd99;
	selp.f64 	%fd209, %fd101, %fd96, %p6;
$L__BB0_8:
	abs.f64 	%fd22, %fd209;
	setp.neu.f64 	%p8, %fd22, 0d7FF0000000000000;
	@%p8 bra 	$L__BB0_10;
	mov.f64 	%fd128, 0d0000000000000000;
	mul.rn.f64 	%fd211, %fd209, %fd128;
	mov.b32 	%r48, 1;
	bra.uni 	$L__BB0_13;
$L__BB0_10:
	mul.f64 	%fd123, %fd209, 0d3FE45F306DC9C883;
	cvt.rni.s32.f64 	%r47, %fd123;
	cvt.rn.f64.s32 	%fd124, %r47;
	fma.rn.f64 	%fd125, %fd124, 0dBFF921FB54442D18, %fd209;
	fma.rn.f64 	%fd126, %fd124, 0dBC91A62633145C00, %fd125;
	fma.rn.f64 	%fd211, %fd124, 0dB97B839A252049C0, %fd126;
	setp.ltu.f64 	%p9, %fd22, 0d41E0000000000000;
	@%p9 bra 	$L__BB0_12;
	{ // callseq 0, 0
	.param .b64 param0;
	st.param.f64 	[param0], %fd209;
	.param .align 16 .b8 retval0[16];
	call.uni (retval0), 
	__internal_trig_reduction_slowpathd, 
	(
	param0
	);
	ld.param.f64 	%fd211, [retval0];
	ld.param.b32 	%r47, [retval0+8];
	} // callseq 0
$L__BB0_12:
	add.s32 	%r48, %r47, 1;
$L__BB0_13:
	shl.b32 	%r31, %r48, 6;
	cvt.u64.u32 	%rd26, %r31;
	and.b64  	%rd27, %rd26, 64;
	add.s64 	%rd29, %rd28, %rd27;
	mul.rn.f64 	%fd129, %fd211, %fd211;
	and.b32  	%r32, %r48, 1;
	setp.eq.b32 	%p11, %r32, 1;
	selp.f64 	%fd130, 0dBDA8FF8320FD8164, 0d3DE5DB65F9785EBA, %p11;
	ld.global.nc.v2.f64 	{%fd131, %fd132}, [%rd29];
	fma.rn.f64 	%fd133, %fd130, %fd129, %fd131;
	fma.rn.f64 	%fd134, %fd133, %fd129, %fd132;
	ld.global.nc.v2.f64 	{%fd135, %fd136}, [%rd29+16];
	fma.rn.f64 	%fd137, %fd134, %fd129, %fd135;
	fma.rn.f64 	%fd138, %fd137, %fd129, %fd136;
	ld.global.nc.v2.f64 	{%fd139, %fd140}, [%rd29+32];
	fma.rn.f64 	%fd141, %fd138, %fd129, %fd139;
	fma.rn.f64 	%fd142, %fd141, %fd129, %fd140;
	fma.rn.f64 	%fd143, %fd142, %fd211, %fd211;
	fma.rn.f64 	%fd144, %fd142, %fd129, 0d3FF0000000000000;
	selp.f64 	%fd145, %fd144, %fd143, %p11;
	and.b32  	%r33, %r48, 2;
	setp.eq.s32 	%p12, %r33, 0;
	mov.f64 	%fd146, 0d0000000000000000;
	sub.f64 	%fd147, %fd146, %fd145;
	selp.f64 	%fd28, %fd145, %fd147, %p12;
	@%p8 bra 	$L__BB0_15;
	mov.f64 	%fd153, 0d0000000000000000;
	mul.rn.f64 	%fd212, %fd209, %fd153;
	mov.b32 	%r49, 0;
	bra.uni 	$L__BB0_17;
$L__BB0_15:
	mul.f64 	%fd148, %fd209, 0d3FE45F306DC9C883;
	cvt.rni.s32.f64 	%r49, %fd148;
	cvt.rn.f64.s32 	%fd149, %r49;
	fma.rn.f64 	%fd150, %fd149, 0dBFF921FB54442D18, %fd209;
	fma.rn.f64 	%fd151, %fd149, 0dBC91A62633145C00, %fd150;
	fma.rn.f64 	%fd212, %fd149, 0dB97B839A252049C0, %fd151;
	setp.ltu.f64 	%p13, %fd22, 0d41E0000000000000;
	@%p13 bra 	$L__BB0_17;
	{ // callseq 1, 0
	.param .b64 param0;
	st.param.f64 	[param0], %fd209;
	.param .align 16 .b8 retval0[16];
	call.uni (retval0), 
	__internal_trig_reduction_slowpathd, 
	(
	param0
	);
	ld.param.f64 	%fd212, [retval0];
	ld.param.b32 	%r49, [retval0+8];
	} // callseq 1
$L__BB0_17:
	ld.param.u32 	%r45, [_Z20geokerr_batch_kernelPKdS0_S0_S0_S0_S0_PdS1_S1_S1_iid_param_11];
	shl.b32 	%r36, %r49, 6;
	cvt.u64.u32 	%rd30, %r36;
	and.b64  	%rd31, %rd30, 64;
	add.s64 	%rd33, %rd28, %rd31;
	mul.rn.f64 	%fd154, %fd212, %fd212;
	and.b32  	%r37, %r49, 1;
	setp.eq.b32 	%p14, %r37, 1;
	selp.f64 	%fd155, 0dBDA8FF8320FD8164, 0d3DE5DB65F9785EBA, %p14;
	ld.global.nc.v2.f64 	{%fd156, %fd157}, [%rd33];
	fma.rn.f64 	%fd158, %fd155, %fd154, %fd156;
	fma.rn.f64 	%fd159, %fd158, %fd154, %fd157;
	ld.global.nc.v2.f64 	{%fd160, %fd161}, [%rd33+16];
	fma.rn.f64 	%fd162, %fd159, %fd154, %fd160;
	fma.rn.f64 	%fd163, %fd162, %fd154, %fd161;
	ld.global.nc.v2.f64 	{%fd164, %fd165}, [%rd33+32];
	fma.rn.f64 	%fd166, %fd163, %fd154, %fd164;
	fma.rn.f64 	%fd167, %fd166, %fd154, %fd165;
	fma.rn.f64 	%fd168, %fd167, %fd212, %fd212;
	fma.rn.f64 	%fd169, %fd167, %fd154, 0d3FF0000000000000;
	selp.f64 	%fd170, %fd169, %fd168, %p14;
	and.b32  	%r38, %r49, 2;
	setp.eq.s32 	%p15, %r38, 0;
	mov.f64 	%fd171, 0d0000000000000000;
	sub.f64 	%fd172, %fd171, %fd170;
	selp.f64 	%fd173, %fd170, %fd172, %p15;
	mul.f64 	%fd174, %fd28, %fd28;
	fma.rn.f64 	%fd175, %fd173, %fd173, 0d3CD203AF9EE75616;
	mul.f64 	%fd176, %fd4, %fd4;
	div.rn.f64 	%fd177, %fd176, %fd175;
	mul.f64 	%fd178, %fd3, %fd3;
	mov.f64 	%fd179, 0d3FF0000000000000;
	sub.f64 	%fd180, %fd179, %fd178;
	fma.rn.f64 	%fd181, %fd7, %fd180, %fd177;
	mul.f64 	%fd182, %fd174, %fd181;
	sub.f64 	%fd183, %fd5, %fd182;
	max.f64 	%fd184, %fd183, 0d0000000000000000;
	sqrt.rn.f64 	%fd185, %fd184;
	sqrt.rn.f64 	%fd186, %fd15;
	fma.rn.f64 	%fd187, %fd6, %fd186, %fd213;
	fma.rn.f64 	%fd188, %fd6, %fd185, %fd214;
	max.f64 	%fd213, %fd187, 0d3FE0000000000000;
	min.f64 	%fd189, %fd188, 0d3FF0000000000000;
	max.f64 	%fd214, %fd189, 0dBFF0000000000000;
	mul.f64 	%fd190, %fd214, %fd214;
	sub.f64 	%fd191, %fd179, %fd190;
	max.f64 	%fd192, %fd191, 0d0000000000000000;
	sqrt.rn.f64 	%fd193, %fd192;
	fma.rn.f64 	%fd194, %fd193, %fd193, 0d3CD203AF9EE75616;
	div.rn.f64 	%fd195, %fd4, %fd194;
	add.f64 	%fd196, %fd9, %fd195;
	mul.f64 	%fd197, %fd7, %fd214;
	mul.f64 	%fd198, %fd214, %fd197;
	fma.rn.f64 	%fd199, %fd213, %fd213, %fd198;
	div.rn.f64 	%fd200, %fd196, %fd199;
	fma.rn.f64 	%fd201, %fd213, %fd213, %fd7;
	mul.f64 	%fd202, %fd8, %fd191;
	fma.rn.f64 	%fd203, %fd3, %fd201, %fd202;
	div.rn.f64 	%fd204, %fd203, %fd199;
	fma.rn.f64 	%fd215, %fd6, %fd200, %fd215;
	fma.rn.f64 	%fd216, %fd6, %fd204, %fd216;
	setp.geu.f64 	%p16, %fd213, %fd10;
	add.s32 	%r46, %r46, 1;
	setp.lt.s32 	%p17, %r46, %r45;
	and.pred  	%p18, %p16, %p17;
	@%p18 bra 	$L__BB0_3;
$L__BB0_18:
	ld.param.u64 	%rd43, [_Z20geokerr_batch_kernelPKdS0_S0_S0_S0_S0_PdS1_S1_S1_iid_param_9];
	ld.param.u64 	%rd42, [_Z20geokerr_batch_kernelPKdS0_S0_S0_S0_S0_PdS1_S1_S1_iid_param_8];
	ld.param.u64 	%rd41, [_Z20geokerr_batch_kernelPKdS0_S0_S0_S0_S0_PdS1_S1_S1_iid_param_7];
	st.global.f64 	[%rd2], %fd213;
	cvta.to.global.u64 	%rd34, %rd41;
	mov.u32 	%r39, %ctaid.x;
	mov.u32 	%r40, %ntid.x;
	mov.u32 	%r41, %tid.x;
	mad.lo.s32 	%r42, %r39, %r40, %r41;
	mul.wide.s32 	%rd35, %r42, 8;
	add.s64 	%rd36, %rd34, %rd35;
	st.global.f64 	[%rd36], %fd214;
	cvta.to.global.u64 	%rd37, %rd42;
	add.s64 	%rd38, %rd37, %rd35;
	st.global.f64 	[%rd38], %fd215;
	cvta.to.global.u64 	%rd39, %rd43;
	add.s64 	%rd40, %rd39, %rd35;
	st.global.f64 	[%rd40], %fd216;
$L__BB0_19:
	ret;

}
.func  (.param .align 16 .b8 func_retval0[16]) __internal_trig_reduction_slowpathd(
	.param .b64 __internal_trig_reduction_slowpathd_param_0
)
{
	.local .align 8 .b8 	__local_depot1[40];
	.reg .b64 	%SP;
	.reg .b64 	%SPL;
	.reg .pred 	%p<10>;
	.reg .b32 	%r<47>;
	.reg .b64 	%rd<74>;
	.reg .b64 	%fd<5>;

	mov.u64 	%SPL, __local_depot1;
	ld.param.f64 	%fd4, [__internal_trig_reduction_slowpathd_param_0];
	add.u64 	%rd1, %SPL, 0;
	{
	.reg .b32 %temp; 
	mov.b64 	{%temp, %r1}, %fd4;
	}
	shr.u32 	%r2, %r1, 20;
	and.b32  	%r3, %r2, 2047;
	setp.eq.s32 	%p1, %r3, 2047;
	mov.b32 	%r46, 0;
	@%p1 bra 	$L__BB1_9;
	add.s32 	%r20, %r3, -1024;
	mov.b64 	%rd20, %fd4;
	shl.b64 	%rd2, %rd20, 11;
	shr.u32 	%r4, %r20, 6;
	sub.s32 	%r45, 15, %r4;
	sub.s32 	%r21, 19, %r4;
	setp.lt.u32 	%p2, %r20, 128;
	selp.b32 	%r6, 18, %r21, %p2;
	setp.ge.s32 	%p3, %r45, %r6;
	mov.b64 	%rd70, 0;
	@%p3 bra 	$L__BB1_4;
	add.s32 	%r23, %r6, %r4;
	neg.s32 	%r43, %r23;
	or.b64  	%rd3, %rd2, -9223372036854775808;
	mov.b64 	%rd70, 0;
	mov.b32 	%r42, 0;
	mov.u64 	%rd25, __cudart_i2opi_d;
	mov.u32 	%r44, %r45;
$L__BB1_3:
	.pragma "nounroll";
	mul.wide.s32 	%rd22, %r42, 8;
	add.s64 	%rd23, %rd1, %rd22;
	mul.wide.s32 	%rd24, %r44, 8;
	add.s64 	%rd26, %rd25, %rd24;
	ld.global.nc.u64 	%rd27, [%rd26];
	{
	.reg .u32 %r0, %r1, %r2, %r3, %alo, %ahi, %blo, %bhi, %clo, %chi;
	mov.b64 	{%alo,%ahi}, %rd27;
	mov.b64 	{%blo,%bhi}, %rd3;
	mov.b64 	{%clo,%chi}, %rd70;
	mad.lo.cc.u32 	%r0, %alo, %blo, %clo;
	madc.hi.cc.u32 	%r1, %alo, %blo, %chi;
	madc.hi.u32 	%r2, %alo, %bhi, 0;
	mad.lo.cc.u32 	%r1, %alo, %bhi, %r1;
	madc.hi.cc.u32 	%r2, %ahi, %blo, %r2;
	madc.hi.u32 	%r3, %ahi, %bhi, 0;
	mad.lo.cc.u32 	%r1, %ahi, %blo, %r1;
	madc.lo.cc.u32 	%r2, %ahi, %bhi, %r2;
	addc.u32 	%r3, %r3, 0;
	mov.b64 	%rd28, {%r0,%r1};
	mov.b64 	%rd70, {%r2,%r3};
	}
	st.local.u64 	[%rd23], %rd28;
	add.s32 	%r44, %r44, 1;
	add.s32 	%r43, %r43, 1;
	add.s32 	%r42, %r42, 1;
	setp.ne.s32 	%p4, %r43, -15;
	mov.u32 	%r45, %r6;
	@%p4 bra 	$L__BB1_3;
$L__BB1_4:
	cvt.s64.s32 	%rd29, %r45;
	cvt.u64.u32 	%rd30, %r4;
	add.s64 	%rd31, %rd30, %rd29;
	shl.b64 	%rd32, %rd31, 3;
	add.s64 	%rd33, %rd1, %rd32;
	st.local.u64 	[%rd33+-120], %rd70;
	and.b32  	%r15, %r2, 63;
	ld.local.u64 	%rd72, [%rd1+16];
	ld.local.u64 	%rd71, [%rd1+24];
	setp.eq.s32 	%p5, %r15, 0;
	@%p5 bra 	$L__BB1_6;
	shl.b64 	%rd34, %rd71, %r15;
	shr.u64 	%rd35, %rd72, 1;
	xor.b32  	%r24, %r15, 63;
	shr.u64 	%rd36, %rd35, %r24;
	or.b64  	%rd71, %rd34, %rd36;
	ld.local.u64 	%rd37, [%rd1+8];
	shl.b64 	%rd38, %rd72, %r15;
	shr.u64 	%rd39, %rd37, 1;
	shr.u64 	%rd40, %rd39, %r24;
	or.b64  	%rd72, %rd38, %rd40;
$L__BB1_6:
	and.b32  	%r25, %r1, -2147483648;
	shr.u64 	%rd41, %rd71, 62;
	cvt.u32.u64 	%r26, %rd41;
	mov.b64 	{%r27, %r28}, %rd71;
	mov.b64 	{%r29, %r30}, %rd72;
	shf.l.wrap.b32 	%r31, %r30, %r27, 2;
	shf.l.wrap.b32 	%r32, %r27, %r28, 2;
	mov.b64 	%rd42, {%r31, %r32};
	shl.b64 	%rd43, %rd72, 2;
	shr.u64 	%rd44, %rd42, 63;
	cvt.u32.u64 	%r33, %rd44;
	add.s32 	%r34, %r33, %r26;
	setp.eq.s32 	%p6, %r25, 0;
	neg.s32 	%r35, %r34;
	selp.b32 	%r46, %r34, %r35, %p6;
	setp.gt.s64 	%p7, %rd42, -1;
	mov.b64 	%rd45, 0;
	{
	.reg .u32 %r0, %r1, %r2, %r3, %a0, %a1, %a2, %a3, %b0, %b1, %b2, %b3;
	mov.b64 	{%a0,%a1}, %rd45;
	mov.b64 	{%a2,%a3}, %rd45;
	mov.b64 	{%b0,%b1}, %rd43;
	mov.b64 	{%b2,%b3}, %rd42;
	sub.cc.u32 	%r0, %a0, %b0;
	subc.cc.u32 	%r1, %a1, %b1;
	subc.cc.u32 	%r2, %a2, %b2;
	subc.u32 	%r3, %a3, %b3;
	mov.b64 	%rd46, {%r0,%r1};
	mov.b64 	%rd47, {%r2,%r3};
	}
	xor.b32  	%r36, %r25, -2147483648;
	selp.b64 	%rd73, %rd42, %rd47, %p7;
	selp.b64 	%rd14, %rd43, %rd46, %p7;
	selp.b32 	%r17, %r25, %r36, %p7;
	clz.b64 	%r37, %rd73;
	cvt.u64.u32 	%rd15, %r37;
	setp.eq.s32 	%p8, %r37, 0;
	@%p8 bra 	$L__BB1_8;
	cvt.u32.u64 	%r38, %rd15;
	and.b32  	%r39, %r38, 63;
	shl.b64 	%rd48, %rd73, %r39;
	shr.u64 	%rd49, %rd14, 1;
	not.b32 	%r40, %r38;
	and.b32  	%r41, %r40, 63;
	shr.u64 	%rd50, %rd49, %r41;
	or.b64  	%rd73, %rd48, %rd50;
$L__BB1_8:
	mov.b64 	%rd51, -3958705157555305931;
	{
	.reg .u32 %r0, %r1, %r2, %r3, %alo, %ahi, %blo, %bhi;
	mov.b64 	{%alo,%ahi}, %rd73;
	mov.b64 	{%blo,%bhi}, %rd51;
	mul.lo.u32 	%r0, %alo, %blo;
	mul.hi.u32 	%r1, %alo, %blo;
	mad.lo.cc.u32 	%r1, %alo, %bhi, %r1;
	madc.hi.u32 	%r2, %alo, %bhi, 0;
	mad.lo.cc.u32 	%r1, %ahi, %blo, %r1;
	madc.hi.cc.u32 	%r2, %ahi, %blo, %r2;
	madc.hi.u32 	%r3, %ahi, %bhi, 0;
	mad.lo.cc.u32 	%r2, %ahi, %bhi, %r2;
	addc.u32 	%r3, %r3, 0;
	mov.b64 	%rd52, {%r0,%r1};
	mov.b64 	%rd53, {%r2,%r3};
	}
	setp.gt.s64 	%p9, %rd53, 0;
	{
	.reg .u32 %r0, %r1, %r2, %r3, %a0, %a1, %a2, %a3, %b0, %b1, %b2, %b3;
	mov.b64 	{%a0,%a1}, %rd52;
	mov.b64 	{%a2,%a3}, %rd53;
	mov.b64 	{%b0,%b1}, %rd52;
	mov.b64 	{%b2,%b3}, %rd53;
	add.cc.u32 	%r0, %a0, %b0;
	addc.cc.u32 	%r1, %a1, %b1;
	addc.cc.u32 	%r2, %a2, %b2;
	addc.u32 	%r3, %a3, %b3;
	mov.b64 	%rd54, {%r0,%r1};
	mov.b64 	%rd55, {%r2,%r3};
	}
	selp.b64 	%rd56, %rd55, %rd53, %p9;
	selp.s64 	%rd57, -1, 0, %p9;
	sub.s64 	%rd58, %rd57, %rd15;
	cvt.u64.u32 	%rd59, %r17;
	shl.b64 	%rd60, %rd59, 32;
	add.s64 	%rd61, %rd56, 1;
	shr.u64 	%rd62, %rd61, 10;
	add.s64 	%rd63, %rd62, 1;
	shr.u64 	%rd64, %rd63, 1;
	shl.b64 	%rd65, %rd58, 52;
	add.s64 	%rd66, %rd65, %rd64;
	add.s64 	%rd67, %rd66, 4602678819172646912;
	or.b64  	%rd68, %rd67, %rd60;
	mov.b64 	%fd4, %rd68;
$L__BB1_9:
	st.param.f64 	[func_retval0], %fd4;
	st.param.b32 	[func_retval0+8], %r46;
	ret;

}


// ===== COMPILED SASS (sm_100) =====

	.target	sm_100

	.elftype	@"ET_EXEC"


//--------------------- .note.nv.tkinfo           --------------------------
	.section	.note.nv.tkinfo,"",@"SHT_NOTE"
	.sectionflags	@"SHF_NOTE_NV_TKINFO"
	.tkinfo
        /*0018*/ 	.word	0x00000002
        /*0030*/ 	.string	""
        /*0030*/ 	.string	"ptxas"
        /*0030*/ 	.string	"Cuda compilation tools, release 13.0, V13.0.88"
        /*0030*/ 	.string	"Build cuda_13.0.r13.0/compiler.36424714_0"
        /*0030*/ 	.string	"-arch sm_100 -m 64 "



//--------------------- .note.nv.cuinfo           --------------------------
	.section	.note.nv.cuinfo,"",@"SHT_NOTE"
	.sectionflags	@"SHF_NOTE_NV_CUINFO"
        /*0018*/ 	.short	0x0002
        /*001a*/ 	.short	0x0064
        /*001c*/ 	.short	0x0082
	.zero		2


//--------------------- .nv.info                  --------------------------
	.section	.nv.info,"",@"SHT_CUDA_INFO"
	.align	4


	//----- nvinfo : EIATTR_REGCOUNT
	.align		4
        /*0000*/ 	.byte	0x04, 0x2f
        /*0002*/ 	.short	(.L_3 - .L_2)
	.align		4
.L_2:
        /*0004*/ 	.word	index@(_Z20geokerr_batch_kernelPKdS0_S0_S0_S0_S0_PdS1_S1_S1_iid)
        /*0008*/ 	.word	0x00000038


	//----- nvinfo : EIATTR_FRAME_SIZE
	.align		4
.L_3:
        /*000c*/ 	.byte	0x04, 0x11
        /*000e*/ 	.short	(.L_5 - .L_4)
	.align		4
.L_4:
        /*0010*/ 	.word	index@($_Z20geokerr_batch_kernelPKdS0_S0_S0_S0_S0_PdS1_S1_S1_iid$__internal_trig_reduction_slowpathd)
        /*0014*/ 	.word	0x00000028


	//----- nvinfo : EIATTR_FRAME_SIZE
	.align		4
.L_5:
        /*0018*/ 	.byte	0x04, 0x11
        /*001a*/ 	.short	(.L_7 - .L_6)
	.align		4
.L_6:
        /*001c*/ 	.word	index@($__internal_1_$__cuda_sm20_dsqrt_rn_f64_mediumpath_v1)
        /*0020*/ 	.word	0x00000028


	//----- nvinfo : EIATTR_FRAME_SIZE
	.align		4
.L_7:
        /*0024*/ 	.byte	0x04, 0x11
        /*0026*/ 	.short	(.L_9 - .L_8)
	.align		4
.L_8:
        /*0028*/ 	.word	index@($__internal_0_$__cuda_sm20_div_rn_f64_full)
        /*002c*/ 	.word	0x00000028


	//----- nvinfo : EIATTR_FRAME_SIZE
	.align		4
.L_9:
        /*0030*/ 	.byte	0x04, 0x11
        /*0032*/ 	.short	(.L_11 - .L_10)
	.align		4
.L_10:
        /*0034*/ 	.word	index@(_Z20geokerr_batch_kernelPKdS0_S0_S0_S0_S0_PdS1_S1_S1_iid)
        /*0038*/ 	.word	0x00000028


	//----- nvinfo : EIATTR_MIN_STACK_SIZE
	.align		4
.L_11:
        /*003c*/ 	.byte	0x04, 0x12
        /*003e*/ 	.short	(.L_13 - .L_12)
	.align		4
.L_12:
        /*0040*/ 	.word	index@(_Z20geokerr_batch_kernelPKdS0_S0_S0_S0_S0_PdS1_S1_S1_iid)
        /*0044*/ 	.word	0x00000028
.L_13:


//--------------------- .nv.compat                --------------------------
	.section	.nv.compat,"",@"SHT_CUDA_COMPAT_INFO"
	.align	4
        /*0000*/ 	.byte	0x02, 0x09, 0x00, 0x00, 0x02, 0x02, 0x01, 0x00, 0x02, 0x05, 0x05, 0x00, 0x03, 0x07, 0x01, 0x01
        /*0010*/ 	.byte	0x02, 0x03, 0x00, 0x00, 0x02, 0x06, 0x01, 0x00, 0x04, 0x0b, 0x08, 0x00, 0x01, 0x00, 0x00, 0x00
        /*0020*/ 	.byte	0x00, 0x00, 0x00, 0x00


//--------------------- .nv.info._Z20geokerr_batch_kernelPKdS0_S0_S0_S0_S0_PdS1_S1_S1_iid --------------------------
	.section	.nv.info._Z20geokerr_batch_kernelPKdS0_S0_S0_S0_S0_PdS1_S1_S1_iid,"",@"SHT_CUDA_INFO"
	.sectionflags	@""
	.align	4


	//----- nvinfo : EIATTR_CUDA_API_VERSION
	.align		4
        /*0000*/ 	.byte	0x04, 0x37
        /*0002*/ 	.short	(.L_15 - .L_14)
.L_14:
        /*0004*/ 	.word	0x00000082


	//----- nvinfo : EIATTR_KPARAM_INFO
	.align		4
.L_15:
        /*0008*/ 	.byte	0x04, 0x17
        /*000a*/ 	.short	(.L_17 - .L_16)
.L_16:
        /*000c*/ 	.word	0x00000000
        /*0010*/ 	.short	0x000c
        /*0012*/ 	.short	0x0058
        /*0014*/ 	.byte	0x00, 0xf0, 0x21, 0x00


	//----- nvinfo : EIATTR_KPARAM_INFO
	.align		4
.L_17:
        /*0018*/ 	.byte	0x04, 0x17
        /*001a*/ 	.short	(.L_19 - .L_18)
.L_18:
        /*001c*/ 	.word	0x00000000
        /*0020*/ 	.short	0x000b
        /*0022*/ 	.short	0x0054
        /*0024*/ 	.byte	0x00, 0xf0, 0x11, 0x00


	//----- nvinfo : EIATTR_KPARAM_INFO
	.align		4
.L_19:
        /*0028*/ 	.byte	0x04, 0x17
        /*002a*/ 	.short	(.L_21 - .L_20)
.L_20:
        /*002c*/ 	.word	0x00000000
        /*0030*/ 	.short	0x000a
        /*0032*/ 	.short	0x0050
        /*0034*/ 	.byte	0x00, 0xf0, 0x11, 0x00


	//----- nvinfo : EIATTR_KPARAM_INFO
	.align		4
.L_21:
        /*0038*/ 	.byte	0x04, 0x17
        /*003a*/ 	.short	(.L_23 - .L_22)
.L_22:
        /*003c*/ 	.word	0x00000000
        /*0040*/ 	.short	0x0009
        /*0042*/ 	.short	0x0048
        /*0044*/ 	.byte	0x00, 0xf5, 0x21, 0x00


	//----- nvinfo : EIATTR_KPARAM_INFO
	.align		4
.L_23:
        /*0048*/ 	.byte	0x04, 0x17
        /*004a*/ 	.short	(.L_25 - .L_24)
.L_24:
        /*004c*/ 	.word	0x00000000
        /*0050*/ 	.short	0x0008
        /*0052*/ 	.short	0x0040
        /*0054*/ 	.byte	0x00, 0xf5, 0x21, 0x00


	//----- nvinfo : EIATTR_KPARAM_INFO
	.align		4
.L_25:
        /*0058*/ 	.byte	0x04, 0x17
        /*005a*/ 	.short	(.L_27 - .L_26)
.L_26:
        /*005c*/ 	.word	0x00000000
        /*0060*/ 	.short	0x0007
        /*0062*/ 	.short	0x0038
        /*0064*/ 	.byte	0x00, 0xf5, 0x21, 0x00


	//----- nvinfo : EIATTR_KPARAM_INFO
	.align		4
.L_27:
        /*0068*/ 	.byte	0x04, 0x17
        /*006a*/ 	.short	(.L_29 - .L_28)
.L_28:
        /*006c*/ 	.word	0x00000000
        /*0070*/ 	.short	0x0006
        /*0072*/ 	.short	0x0030
        /*0074*/ 	.byte	0x00, 0xf5, 0x21, 0x00


	//----- nvinfo : EIATTR_KPARAM_INFO
	.align		4
.L_29:
        /*0078*/ 	.byte	0x04, 0x17
        /*007a*/ 	.short	(.L_31 - .L_30)
.L_30:
        /*007c*/ 	.word	0x00000000
        /*0080*/ 	.short	0x0005
        /*0082*/ 	.short	0x0028
        /*0084*/ 	.byte	0x00, 0xf5, 0x21, 0x00


	//----- nvinfo : EIATTR_KPARAM_INFO
	.align		4
.L_31:
        /*0088*/ 	.byte	0x04, 0x17
        /*008a*/ 	.short	(.L_33 - .L_32)
.L_32:
        /*008c*/ 	.word	0x00000000
        /*0090*/ 	.short	0x0004
        /*0092*/ 	.short	0x0020
        /*0094*/ 	.byte	0x00, 0xf5, 0x21, 0x00


	//----- nvinfo : EIATTR_KPARAM_INFO
	.align		4
.L_33:
        /*0098*/ 	.byte	0x04, 0x17
        /*009a*/ 	.short	(.L_35 - .L_34)
.L_34:
        /*009c*/ 	.word	0x00000000
        /*00a0*/ 	.short	0x0003
        /*00a2*/ 	.short	0x0018
        /*00a4*/ 	.byte	0x00, 0xf5, 0x21, 0x00


	//----- nvinfo : EIATTR_KPARAM_INFO
	.align		4
.L_35:
        /*00a8*/ 	.byte	0x04, 0x17
        /*00aa*/ 	.short	(.L_37 - .L_36)
.L_36:
        /*00ac*/ 	.word	0x00000000
        /*00b0*/ 	.short	0x0002
        /*00b2*/ 	.short	0x0010
        /*00b4*/ 	.byte	0x00, 0xf5, 0x21, 0x00


	//----- nvinfo : EIATTR_KPARAM_INFO
	.align		4
.L_37:
        /*00b8*/ 	.byte	0x04, 0x17
        /*00ba*/ 	.short	(.L_39 - .L_38)
.L_38:
        /*00bc*/ 	.word	0x00000000
        /*00c0*/ 	.short	0x0001
        /*00c2*/ 	.short	0x0008
        /*00c4*/ 	.byte	0x00, 0xf5, 0x21, 0x00


	//----- nvinfo : EIATTR_KPARAM_INFO
	.align		4
.L_39:
        /*00c8*/ 	.byte	0x04, 0x17
        /*00ca*/ 	.short	(.L_41 - .L_40)
.L_40:
        /*00cc*/ 	.word	0x00000000
        /*00d0*/ 	.short	0x0000
        /*00d2*/ 	.short	0x0000
        /*00d4*/ 	.byte	0x00, 0xf5, 0x21, 0x00


	//----- nvinfo : EIATTR_SPARSE_MMA_MASK
	.align		4
.L_41:
        /*00d8*/ 	.byte	0x03, 0x50
        /*00da*/ 	.short	0x0000


	//----- nvinfo : EIATTR_MAXREG_COUNT
	.align		4
        /*00dc*/ 	.byte	0x03, 0x1b
        /*00de*/ 	.short	0x00ff


	//----- nvinfo : EIATTR_MERCURY_ISA_VERSION
	.align		4
        /*00e0*/ 	.byte	0x03, 0x5f
        /*00e2*/ 	.short	0x0101


	//----- nvinfo : EIATTR_VRC_CTA_INIT_COUNT
	.align		4
        /*00e4*/ 	.byte	0x02, 0x4a
	.zero		1
	.zero		1


	//----- nvinfo : EIATTR_EXIT_INSTR_OFFSETS
	.align		4
        /*00e8*/ 	.byte	0x04, 0x1c
        /*00ea*/ 	.short	(.L_43 - .L_42)


	//   ....[0]....
.L_42:
        /*00ec*/ 	.word	0x00000080


	//   ....[1]....
        /*00f0*/ 	.word	0x00002640


	//----- nvinfo : EIATTR_CRS_STACK_SIZE
	.align		4
.L_43:
        /*00f4*/ 	.byte	0x04, 0x1e
        /*00f6*/ 	.short	(.L_45 - .L_44)
.L_44:
        /*00f8*/ 	.word	0x00000000


	//----- nvinfo : EIATTR_CBANK_PARAM_SIZE
	.align		4
.L_45:
        /*00fc*/ 	.byte	0x03, 0x19
        /*00fe*/ 	.short	0x0060


	//----- nvinfo : EIATTR_PARAM_CBANK
	.align		4
        /*0100*/ 	.byte	0x04, 0x0a
        /*0102*/ 	.short	(.L_47 - .L_46)
	.align		4
.L_46:
        /*0104*/ 	.word	index@(.nv.constant0._Z20geokerr_batch_kernelPKdS0_S0_S0_S0_S0_PdS1_S1_S1_iid)
        /*0108*/ 	.short	0x0380
        /*010a*/ 	.short	0x0060


	//----- nvinfo : EIATTR_SW_WAR
	.align		4
.L_47:
        /*010c*/ 	.byte	0x04, 0x36
        /*010e*/ 	.short	(.L_49 - .L_48)
.L_48:
        /*0110*/ 	.word	0x00000008
.L_49:


//--------------------- .nv.callgraph             --------------------------
	.section	.nv.callgraph,"",@"SHT_CUDA_CALLGRAPH"
	.align	4
	.sectionentsize	8
	.align		4
        /*0000*/ 	.word	0x00000000
	.align		4
        /*0004*/ 	.word	0xffffffff
	.align		4
        /*0008*/ 	.word	0x00000000
	.align		4
        /*000c*/ 	.word	0xfffffffe
	.align		4
        /*0010*/ 	.word	0x00000000
	.align		4
        /*0014*/ 	.word	0xfffffffd
	.align		4
        /*0018*/ 	.word	0x00000000
	.align		4
        /*001c*/ 	.word	0xfffffffc


//--------------------- .nv.constant4             --------------------------
	.section	.nv.constant4,"a",@progbits
	.align	8
	.align		8
.nv.constant4:
        /*0000*/ 	.dword	__cudart_i2opi_d
	.align		8
        /*0008*/ 	.dword	__cudart_sin_cos_coeffs


//--------------------- .text._Z20geokerr_batch_kernelPKdS0_S0_S0_S0_S0_PdS1_S1_S1_iid --------------------------
	.section	.text._Z20geokerr_batch_kernelPKdS0_S0_S0_S0_S0_PdS1_S1_S1_iid,"ax",@progbits
	.align	128
        .global         _Z20geokerr_batch_kernelPKdS0_S0_S0_S0_S0_PdS1_S1_S1_iid
        .type           _Z20geokerr_batch_kernelPKdS0_S0_S0_S0_S0_PdS1_S1_S1_iid,@function
        .size           _Z20geokerr_batch_kernelPKdS0_S0_S0_S0_S0_PdS1_S1_S1_iid,(.L_x_47 - _Z20geokerr_batch_kernelPKdS0_S0_S0_S0_S0_PdS1_S1_S1_iid)
        .other          _Z20geokerr_batch_kernelPKdS0_S0_S0_S0_S0_PdS1_S1_S1_iid,@"STO_CUDA_ENTRY STV_DEFAULT"
_Z20geokerr_batch_kernelPKdS0_S0_S0_S0_S0_PdS1_S1_S1_iid:
.text._Z20geokerr_batch_kernelPKdS0_S0_S0_S0_S0_PdS1_S1_S1_iid:
[----:B------:R-:W0:Y:S01]  /*0000*/  LDC R1, c[0x0][0x37c] ;  /* 0x0000df00ff017b82 */ /* 0x000e220000000800 */
[----:B------:R-:W1:Y:S07]  /*0010*/  S2R R0, SR_TID.X ;  /* 0x0000000000007919 */ /* 0x000e6e0000002100 */
[----:B------:R-:W1:Y:S01]  /*0020*/  S2UR UR4, SR_CTAID.X ;  /* 0x00000000000479c3 */ /* 0x000e620000002500 */
[----:B------:R-:W2:Y:S01]  /*0030*/  LDCU UR5, c[0x0][0x3d0] ;  /* 0x00007a00ff0577ac */ /* 0x000ea20008000800 */
[----:B0-----:R-:W-:-:S06]  /*0040*/  VIADD R1, R1, 0xffffffd8 ;  /* 0xffffffd801017836 */ /* 0x001fcc0000000000 */
[----:B------:R-:W1:Y:S02]  /*0050*/  LDC R3, c[0x0][0x360] ;  /* 0x0000d800ff037b82 */ /* 0x000e640000000800 */
[----:B-1----:R-:W-:-:S05]  /*0060*/  IMAD R3, R3, UR4, R0 ;  /* 0x0000000403037c24 */ /* 0x002fca000f8e0200 */
[----:B--2---:R-:W-:-:S13]  /*0070*/  ISETP.GE.AND P0, PT, R3, UR5, PT ;  /* 0x0000000503007c0c */ /* 0x004fda000bf06270 */
[----:B------:R-:W-:Y:S05]  /*0080*/  @P0 EXIT ;  /* 0x000000000000094d */ /* 0x000fea0003800000 */
[----:B------:R-:W0:Y:S01]  /*0090*/  LDC.64 R38, c[0x0][0x388] ;  /* 0x0000e200ff267b82 */ /* 0x000e220000000a00 */
[----:B------:R-:W1:Y:S01]  /*00a0*/  LDCU.64 UR4, c[0x0][0x358] ;  /* 0x00006b00ff0477ac */ /* 0x000e620008000a00 */
[----:B------:R-:W2:Y:S06]  /*00b0*/  LDCU UR6, c[0x0][0x3d4] ;  /* 0x00007a80ff0677ac */ /* 0x000eac0008000800 */
[----:B------:R-:W3:Y:S08]  /*00c0*/  LDC.64 R36, c[0x0][0x390] ;  /* 0x0000e400ff247b82 */ /* 0x000ef00000000a00 */
[----:B------:R-:W4:Y:S01]  /*00d0*/  LDC.64 R4, c[0x0][0x380] ;  /* 0x0000e000ff047b82 */ /* 0x000f220000000a00 */
[----:B0-----:R-:W-:-:S07]  /*00e0*/  IMAD.WIDE R38, R3, 0x8, R38 ;  /* 0x0000000803267825 */ /* 0x001fce00078e0226 */
[----:B------:R-:W0:Y:S01]  /*00f0*/  LDC.64 R28, c[0x0][0x398] ;  /* 0x0000e600ff1c7b82 */ /* 0x000e220000000a00 */
[----:B-1----:R-:W5:Y:S01]  /*0100*/  LDG.E.64 R38, desc[UR4][R38.64] ;  /* 0x0000000426267981 */ /* 0x002f62000c1e1b00 */
[----:B---3--:R-:W-:-:S06]  /*0110*/  IMAD.WIDE R36, R3, 0x8, R36 ;  /* 0x0000000803247825 */ /* 0x008fcc00078e0224 */
[----:B------:R-:W1:Y:S01]  /*0120*/  LDC.64 R26, c[0x0][0x3a0] ;  /* 0x0000e800ff1a7b82 */ /* 0x000e620000000a00 */
[----:B------:R-:W5:Y:S07]  /*0130*/  LDG.E.64 R36, desc[UR4][R36.64] ;  /* 0x0000000424247981 */ /* 0x000f6e000c1e1b00 */
[----:B------:R-:W3:Y:S08]  /*0140*/  LDC.64 R24, c[0x0][0x3a8] ;  /* 0x0000ea00ff187b82 */ /* 0x000ef00000000a00 */
[----:B------:R-:W3:Y:S01]  /*0150*/  LDC.64 R34, c[0x0][0x3b0] ;  /* 0x0000ec00ff227b82 */ /* 0x000ee20000000a00 */
[----:B--2---:R-:W-:Y:S01]  /*0160*/  UISETP.GE.AND UP0, UPT, UR6, 0x1, UPT ;  /* 0x000000010600788c */ /* 0x004fe2000bf06270 */
[----:B----4-:R-:W-:Y:S01]  /*0170*/  IMAD.WIDE R4, R3, 0x8, R4 ;  /* 0x0000000803047825 */ /* 0x010fe200078e0204 */
[----:B------:R-:W-:-:S02]  /*0180*/  CS2R R32, SRZ ;  /* 0x0000000000207805 */ /* 0x000fc4000001ff00 */
[----:B------:R-:W-:Y:S01]  /*0190*/  CS2R R30, SRZ ;  /* 0x00000000001e7805 */ /* 0x000fe2000001ff00 */
[----:B0-----:R-:W-:-:S04]  /*01a0*/  IMAD.WIDE R28, R3, 0x8, R28 ;  /* 0x00000008031c7825 */ /* 0x001fc800078e021c */
[----:B-1----:R-:W-:-:S04]  /*01b0*/  IMAD.WIDE R26, R3, 0x8, R26 ;  /* 0x00000008031a7825 */ /* 0x002fc800078e021a */
[----:B---3--:R-:W-:-:S04]  /*01c0*/  IMAD.WIDE R24, R3, 0x8, R24 ;  /* 0x0000000803187825 */ /* 0x008fc800078e0218 */
[----:B------:R-:W-:Y:S01]  /*01d0*/  IMAD.WIDE R34, R3, 0x8, R34 ;  /* 0x0000000803227825 */ /* 0x000fe200078e0222 */
[----:B------:R-:W-:Y:S06]  /*01e0*/  BRA.U !UP0, `(.L_x_0) ;  /* 0x0000002108dc7547 */ /* 0x000fec000b800000 */
[----:B------:R-:W5:Y:S04]  /*01f0*/  LDG.E.64 R28, desc[UR4][R28.64] ;  /* 0x000000041c1c7981 */ /* 0x000f68000c1e1b00 */
[----:B------:R-:W5:Y:S04]  /*0200*/  LDG.E.64 R26, desc[UR4][R26.64] ;  /* 0x000000041a1a7981 */ /* 0x000f68000c1e1b00 */
[----:B------:R-:W5:Y:S01]  /*0210*/  LDG.E.64 R24, desc[UR4][R24.64] ;  /* 0x0000000418187981 */ /* 0x000f62000c1e1b00 */
[----:B------:R-:W0:Y:S01]  /*0220*/  I2F.F64 R10, UR6 ;  /* 0x00000006000a7d12 */ /* 0x000e220008201c00 */
[----:B------:R-:W-:Y:S01]  /*0230*/  IMAD.MOV.U32 R2, RZ, RZ, 0x1 ;  /* 0x00000001ff027424 */ /* 0x000fe200078e00ff */
[----:B------:R-:W1:Y:S01]  /*0240*/  LDCU.64 UR6, c[0x0][0x3d8] ;  /* 0x00007b00ff0677ac */ /* 0x000e620008000a00 */
[----:B------:R-:W2:Y:S05]  /*0250*/  LDC R0, c[0x0][0x3dc] ;  /* 0x0000f700ff007b82 */ /* 0x000eaa0000000800 */
[----:B0-----:R-:W0:Y:S01]  /*0260*/  MUFU.RCP64H R3, R11 ;  /* 0x0000000b00037308 */ /* 0x001e220000001800 */
[----:B--2---:R-:W-:Y:S01]  /*0270*/  FSETP.GEU.AND P1, PT, |R0|, 6.5827683646048100446e-37, PT ;  /* 0x036000000000780b */ /* 0x004fe20003f2e200 */
[----:B0-----:R-:W-:-:S08]  /*0280*/  DFMA R6, -R10, R2, 1 ;  /* 0x3ff000000a06742b */ /* 0x001fd00000000102 */
[----:B------:R-:W-:-:S08]  /*0290*/  DFMA R6, R6, R6, R6 ;  /* 0x000000060606722b */ /* 0x000fd00000000006 */
[----:B------:R-:W-:-:S08]  /*02a0*/  DFMA R6, R2, R6, R2 ;  /* 0x000000060206722b */ /* 0x000fd00000000002 */
[----:B------:R-:W-:-:S08]  /*02b0*/  DFMA R2, -R10, R6, 1 ;  /* 0x3ff000000a02742b */ /* 0x000fd00000000106 */
[----:B------:R-:W-:-:S08]  /*02c0*/  DFMA R2, R6, R2, R6 ;  /* 0x000000020602722b */ /* 0x000fd00000000006 */
[----:B-1----:R-:W-:-:S08]  /*02d0*/  DMUL R6, R2, UR6 ;  /* 0x0000000602067c28 */ /* 0x002fd00008000000 */
[----:B------:R-:W-:-:S08]  /*02e0*/  DFMA R8, -R10, R6, UR6 ;  /* 0x000000060a087e2b */ /* 0x000fd00008000106 */
[----:B------:R-:W-:-:S10]  /*02f0*/  DFMA R2, R2, R8, R6 ;  /* 0x000000080202722b */ /* 0x000fd40000000006 */
[----:B------:R-:W-:-:S05]  /*0300*/  FFMA R6, RZ, R11, R3 ;  /* 0x0000000bff067223 */ /* 0x000fca0000000003 */
[----:B------:R-:W-:-:S13]  /*0310*/  FSETP.GT.AND P0, PT, |R6|, 1.469367938527859385e-39, PT ;  /* 0x001000000600780b */ /* 0x000fda0003f04200 */
[----:B------:R-:W-:Y:S05]  /*0320*/  @P0 BRA P1, `(.L_x_1) ;  /* 0x00000000001c0947 */ /* 0x000fea0000800000 */
[----:B------:R-:W0:Y:S01]  /*0330*/  LDCU.64 UR6, c[0x0][0x3d8] ;  /* 0x00007b00ff0677ac */ /* 0x000e220008000a00 */
[----:B------:R-:W-:Y:S01]  /*0340*/  MOV R6, 0x380 ;  /* 0x0000038000067802 */ /* 0x000fe20000000f00 */
[----:B0-----:R-:W-:Y:S02]  /*0350*/  IMAD.U32 R12, RZ, RZ, UR6 ;  /* 0x00000006ff0c7e24 */ /* 0x001fe4000f8e00ff */
[----:B------:R-:W-:-:S07]  /*0360*/  IMAD.U32 R13, RZ, RZ, UR7 ;  /* 0x00000007ff0d7e24 */ /* 0x000fce000f8e00ff */
[----:B-----5:R-:W-:Y:S05]  /*0370*/  CALL.REL.NOINC `($__internal_0_$__cuda_sm20_div_rn_f64_full) ;  /* 0x0000002000b47944 */ /* 0x020fea0003c00000 */
[----:B------:R-:W-:Y:S02]  /*0380*/  IMAD.MOV.U32 R2, RZ, RZ, R42 ;  /* 0x000000ffff027224 */ /* 0x000fe400078e002a */
[----:B------:R-:W-:-:S07]  /*0390*/  IMAD.MOV.U32 R3, RZ, RZ, R43 ;  /* 0x000000ffff037224 */ /* 0x000fce00078e002b */
.L_x_1:
[----:B------:R-:W2:Y:S01]  /*03a0*/  LDG.E.64 R4, desc[UR4][R4.64] ;  /* 0x0000000404047981 */ /* 0x000ea2000c1e1b00 */
[----:B------:R-:W-:Y:S01]  /*03b0*/  IMAD.MOV.U32 R10, RZ, RZ, 0x0 ;  /* 0x00000000ff0a7424 */ /* 0x000fe200078e00ff */
[----:B------:R-:W-:Y:S01]  /*03c0*/  BSSY.RECONVERGENT B0, `(.L_x_2) ;  /* 0x000001e000007945 */ /* 0x000fe20003800200 */
[----:B------:R-:W-:Y:S01]  /*03d0*/  IMAD.MOV.U32 R11, RZ, RZ, 0x3fd80000 ;  /* 0x3fd80000ff0b7424 */ /* 0x000fe200078e00ff */
[-C--:B--2---:R-:W-:Y:S02]  /*03e0*/  DMUL R22, R4, R4.reuse ;  /* 0x0000000404167228 */ /* 0x084fe40000000000 */
[-C--:B-----5:R-:W-:Y:S02]  /*03f0*/  DMUL R20, R26, R4.reuse ;  /* 0x000000041a147228 */ /* 0x0a0fe40000000000 */
[----:B------:R-:W-:-:S04]  /*0400*/  DMUL R18, R28, R4 ;  /* 0x000000041c127228 */ /* 0x000fc80000000000 */
[----:B------:R-:W-:-:S06]  /*0410*/  DADD R8, -R22, 1 ;  /* 0x3ff0000016087429 */ /* 0x000fcc0000000100 */
[----:B------:R-:W0:Y:S04]  /*0420*/  MUFU.RSQ64H R15, R9 ;  /* 0x00000009000f7308 */ /* 0x000e280000001c00 */
[----:B------:R-:W-:-:S05]  /*0430*/  VIADD R14, R9, 0xfcb00000 ;  /* 0xfcb00000090e7836 */ /* 0x000fca0000000000 */
[----:B------:R-:W-:Y:S01]  /*0440*/  ISETP.GE.U32.AND P0, PT, R14, 0x7ca00000, PT ;  /* 0x7ca000000e00780c */ /* 0x000fe20003f06070 */
[----:B0-----:R-:W-:-:S08]  /*0450*/  DMUL R6, R14, R14 ;  /* 0x0000000e0e067228 */ /* 0x001fd00000000000 */
[----:B------:R-:W-:-:S08]  /*0460*/  DFMA R6, R8, -R6, 1 ;  /* 0x3ff000000806742b */ /* 0x000fd00000000806 */
[----:B------:R-:W-:Y:S02]  /*0470*/  DFMA R10, R6, R10, 0.5 ;  /* 0x3fe00000060a742b */ /* 0x000fe4000000000a */
[----:B------:R-:W-:-:S08]  /*0480*/  DMUL R6, R14, R6 ;  /* 0x000000060e067228 */ /* 0x000fd00000000000 */
[----:B------:R-:W-:-:S08]  /*0490*/  DFMA R12, R10, R6, R14 ;  /* 0x000000060a0c722b */ /* 0x000fd0000000000e */
[----:B------:R-:W-:Y:S02]  /*04a0*/  DMUL R16, R8, R12 ;  /* 0x0000000c08107228 */ /* 0x000fe40000000000 */
[----:B------:R-:W-:Y:S02]  /*04b0*/  VIADD R31, R13, 0xfff00000 ;  /* 0xfff000000d1f7836 */ /* 0x000fe40000000000 */
[----:B------:R-:W-:-:S04]  /*04c0*/  IMAD.MOV.U32 R30, RZ, RZ, R12 ;  /* 0x000000ffff1e7224 */ /* 0x000fc800078e000c */
[----:B------:R-:W-:-:S08]  /*04d0*/  DFMA R6, R16, -R16, R8 ;  /* 0x800000101006722b */ /* 0x000fd00000000008 */
[----:B------:R-:W-:Y:S01]  /*04e0*/  DFMA R4, R6, R30, R16 ;  /* 0x0000001e0604722b */ /* 0x000fe20000000010 */
[----:B------:R-:W-:Y:S10]  /*04f0*/  @!P0 BRA `(.L_x_3) ;  /* 0x0000000000288947 */ /* 0x000ff40003800000 */
[----:B------:R-:W-:Y:S02]  /*0500*/  IMAD.MOV.U32 R10, RZ, RZ, R8 ;  /* 0x000000ffff0a7224 */ /* 0x000fe400078e0008 */
[----:B------:R-:W-:Y:S02]  /*0510*/  IMAD.MOV.U32 R8, RZ, RZ, R6 ;  /* 0x000000ffff087224 */ /* 0x000fe400078e0006 */
[----:B------:R-:W-:Y:S01]  /*0520*/  IMAD.MOV.U32 R42, RZ, RZ, R14 ;  /* 0x000000ffff2a7224 */ /* 0x000fe200078e000e */
[----:B------:R-:W-:Y:S01]  /*0530*/  MOV R14, 0x580 ;  /* 0x00000580000e7802 */ /* 0x000fe20000000f00 */
[----:B------:R-:W-:Y:S02]  /*0540*/  IMAD.MOV.U32 R6, RZ, RZ, R16 ;  /* 0x000000ffff067224 */ /* 0x000fe400078e0010 */
[----:B------:R-:W-:Y:S02]  /*0550*/  IMAD.MOV.U32 R11, RZ, RZ, R17 ;  /* 0x000000ffff0b7224 */ /* 0x000fe400078e0011 */
[----:B------:R-:W-:-:S07]  /*0560*/  IMAD.MOV.U32 R13, RZ, RZ, R31 ;  /* 0x000000ffff0d7224 */ /* 0x000fce00078e001f */
[----:B------:R-:W-:Y:S05]  /*0570*/  CALL.REL.NOINC `($__internal_1_$__cuda_sm20_dsqrt_rn_f64_mediumpath_v1) ;  /* 0x00000024009c7944 */ /* 0x000fea0003c00000 */
[----:B------:R-:W-:Y:S02]  /*0580*/  IMAD.MOV.U32 R4, RZ, RZ, R6 ;  /* 0x000000ffff047224 */ /* 0x000fe400078e0006 */
[----:B------:R-:W-:-:S07]  /*0590*/  IMAD.MOV.U32 R5, RZ, RZ, R7 ;  /* 0x000000ffff057224 */ /* 0x000fce00078e0007 */
.L_x_3:
[----:B------:R-:W-:Y:S05]  /*05a0*/  BSYNC.RECONVERGENT B0 ;  /* 0x0000000000007941 */ /* 0x000fea0003800200 */
.L_x_2:
[----:B------:R-:W-:Y:S01]  /*05b0*/  DADD R4, R4, 1 ;  /* 0x3ff0000004047429 */ /* 0x000fe20000000000 */
[----:B------:R-:W-:Y:S01]  /*05c0*/  UMOV UR10, 0x9ee75616 ;  /* 0x9ee75616000a7882 */ /* 0x000fe20000000000 */
[----:B------:R-:W-:Y:S01]  /*05d0*/  UMOV UR11, 0x3cd203af ;  /* 0x3cd203af000b7882 */ /* 0x000fe20000000000 */
[----:B------:R-:W-:Y:S01]  /*05e0*/  BSSY.RECONVERGENT B0, `(.L_x_0) ;  /* 0x00001f7000007945 */ /* 0x000fe20003800200 */
[----:B------:R-:W-:Y:S01]  /*05f0*/  IMAD.MOV.U32 R0, RZ, RZ, RZ ;  /* 0x000000ffff007224 */ /* 0x000fe200078e00ff */
[----:B------:R-:W-:Y:S02]  /*0600*/  CS2R R30, SRZ ;  /* 0x00000000001e7805 */ /* 0x000fe4000001ff00 */
[----:B------:R-:W-:Y:S01]  /*0610*/  CS2R R32, SRZ ;  /* 0x0000000000207805 */ /* 0x000fe2000001ff00 */
[----:B------:R-:W0:Y:S01]  /*0620*/  LDCU UR6, c[0x0][0x3d4] ;  /* 0x00007a80ff0677ac */ /* 0x000e220008000800 */
[----:B------:R-:W-:Y:S01]  /*0630*/  DADD R16, R4, UR10 ;  /* 0x0000000a04107e29 */ /* 0x000fe20008000000 */
[----:B------:R-:W1:Y:S10]  /*0640*/  LDCU.64 UR8, c[0x4][0x8] ;  /* 0x01000100ff0877ac */ /* 0x000e740008000a00 */
.L_x_27:
[----:B------:R-:W-:Y:S01]  /*0650*/  DADD R4, R38, R38 ;  /* 0x0000000026047229 */ /* 0x000fe20000000026 */
[----:B------:R-:W-:Y:S01]  /*0660*/  IMAD.MOV.U32 R40, RZ, RZ, RZ ;  /* 0x000000ffff287224 */ /* 0x000fe200078e00ff */
[----:B------:R-:W-:Y:S01]  /*0670*/  DADD R8, R26, -R18 ;  /* 0x000000001a087229 */ /* 0x000fe20000000812 */
[----:B------:R-:W-:Y:S01]  /*0680*/  BSSY.RECONVERGENT B1, `(.L_x_4) ;  /* 0x000008e000017945 */ /* 0x000fe20003800200 */
[----:B------:R-:W-:-:S04]  /*0690*/  DFMA R6, R38, R38, R22 ;  /* 0x000000262606722b */ /* 0x000fc80000000016 */
[----:B------:R-:W-:Y:S02]  /*06a0*/  DFMA R4, R38, R38, -R4 ;  /* 0x000000262604722b */ /* 0x000fe40000000804 */
[----:B------:R-:W-:Y:S02]  /*06b0*/  DFMA R8, R8, R8, R24 ;  /* 0x000000080808722b */ /* 0x000fe40000000018 */
[----:B------:R-:W-:-:S04]  /*06c0*/  DFMA R6, R28, R6, -R20 ;  /* 0x000000061c06722b */ /* 0x000fc80000000814 */
[----:B------:R-:W-:-:S08]  /*06d0*/  DADD R4, R22, R4 ;  /* 0x0000000016047229 */ /* 0x000fd00000000004 */
[----:B------:R-:W-:-:S08]  /*06e0*/  DMUL R4, R4, R8 ;  /* 0x0000000804047228 */ /* 0x000fd00000000000 */
[----:B------:R-:W-:Y:S02]  /*06f0*/  DFMA R4, R6, R6, -R4 ;  /* 0x000000060604722b */ /* 0x000fe40000000804 */
[----:B------:R-:W-:-:S06]  /*0700*/  DADD R6, -RZ, |R36| ;  /* 0x00000000ff067229 */ /* 0x000fcc0000000524 */
[----:B------:R-:W-:Y:S01]  /*0710*/  DSETP.MAX.AND P1, P2, RZ, R4, PT ;  /* 0x00000004ff00722a */ /* 0x000fe20003a2f000 */
[----:B------:R-:W-:-:S03]  /*0720*/  IMAD.MOV.U32 R6, RZ, RZ, RZ ;  /* 0x000000ffff067224 */ /* 0x000fc600078e00ff */
[----:B------:R-:W-:Y:S01]  /*0730*/  ISETP.GT.AND P0, PT, R7, 0x3fe26665, PT ;  /* 0x3fe266650700780c */ /* 0x000fe20003f04270 */
[----:B------:R-:W-:Y:S01]  /*0740*/  IMAD.MOV.U32 R7, RZ, RZ, R5 ;  /* 0x000000ffff077224 */ /* 0x000fe200078e0005 */
[----:B------:R-:W-:-:S04]  /*0750*/  SEL R40, R40, R4, P1 ;  /* 0x0000000428287207 */ /* 0x000fc80000800000 */
[----:B------:R-:W-:-:S04]  /*0760*/  FSEL R41, R6, R7, P1 ;  /* 0x0000000706297208 */ /* 0x000fc80000800000 */
[----:B------:R-:W-:-:S03]  /*0770*/  @P2 LOP3.LUT R41, R7, 0x80000, RZ, 0xfc, !PT ;  /* 0x0008000007292812 */ /* 0x000fc600078efcff */
[----:B------:R-:W-:Y:S05]  /*0780*/  @P0 BRA `(.L_x_5) ;  /* 0x0000000000d40947 */ /* 0x000fea0003800000 */
[----:B------:R-:W-:Y:S01]  /*0790*/  DMUL R4, R36, R36 ;  /* 0x0000002424047228 */ /* 0x000fe20000000000 */
[----:B------:R-:W-:Y:S01]  /*07a0*/  IMAD.MOV.U32 R6, RZ, RZ, 0x180754af ;  /* 0x180754afff067424 */ /* 0x000fe200078e00ff */
[----:B------:R-:W-:Y:S01]  /*07b0*/  UMOV UR10, 0xdc1895e9 ;  /* 0xdc1895e9000a7882 */ /* 0x000fe20000000000 */
[----:B------:R-:W-:Y:S01]  /*07c0*/  IMAD.MOV.U32 R7, RZ, RZ, 0x3fb3823b ;  /* 0x3fb3823bff077424 */ /* 0x000fe200078e00ff */
[----:B------:R-:W-:Y:S01]  /*07d0*/  UMOV UR11, 0x3fb0066b ;  /* 0x3fb0066b000b7882 */ /* 0x000fe20000000000 */
[----:B------:R-:W-:-:S04]  /*07e0*/  ISETP.GT.AND P0, PT, R37, -0x1, PT ;  /* 0xffffffff2500780c */ /* 0x000fc80003f04270 */
[----:B------:R-:W-:Y:S01]  /*07f0*/  DFMA R6, R4, UR10, -R6 ;  /* 0x0000000a04067c2b */ /* 0x000fe20008000806 */
[----:B------:R-:W-:Y:S01]  /*0800*/  UMOV UR10, 0xcc2f79ae ;  /* 0xcc2f79ae000a7882 */ /* 0x000fe20000000000 */
[----:B------:R-:W-:-:S06]  /*0810*/  UMOV UR11, 0x3fb11e52 ;  /* 0x3fb11e52000b7882 */ /* 0x000fcc0000000000 */
[----:B------:R-:W-:Y:S01]  /*0820*/  DFMA R6, R4, R6, UR10 ;  /* 0x0000000a04067e2b */ /* 0x000fe20008000006 */
[----:B------:R-:W-:Y:S01]  /*0830*/  UMOV UR10, 0x3526861b ;  /* 0x3526861b000a7882 */ /* 0x000fe20000000000 */
[----:B------:R-:W-:Y:S01]  /*0840*/  UMOV UR11, 0x3f924eaf ;  /* 0x3f924eaf000b7882 */ /* 0x000fe20000000000 */
[----:B------:R-:W-:Y:S02]  /*0850*/  @!P0 IMAD.MOV.U32 R44, RZ, RZ, 0x33145c07 ;  /* 0x33145c07ff2c8424 */ /* 0x000fe400078e00ff */
[----:B------:R-:W-:-:S03]  /*0860*/  @!P0 IMAD.MOV.U32 R45, RZ, RZ, 0x3c91a626 ;  /* 0x3c91a626ff2d8424 */ /* 0x000fc600078e00ff */
[----:B------:R-:W-:Y:S01]  /*0870*/  DFMA R6, R4, R6, -UR10 ;  /* 0x8000000a04067e2b */ /* 0x000fe20008000006 */
[----:B------:R-:W-:Y:S01]  /*0880*/  UMOV UR10, 0xa31e6cb7 ;  /* 0xa31e6cb7000a7882 */ /* 0x000fe20000000000 */
[----:B------:R-:W-:-:S06]  /*0890*/  UMOV UR11, 0x3f91df02 ;  /* 0x3f91df02000b7882 */ /* 0x000fcc0000000000 */
[----:B------:R-:W-:Y:S01]  /*08a0*/  DFMA R6, R4, R6, UR10 ;  /* 0x0000000a04067e2b */ /* 0x000fe20008000006 */
        /* <DEDUP_REMOVED lines=26> */
[----:B------:R-:W-:Y:S01]  /*0a50*/  DMUL R6, R4, R6 ;  /* 0x0000000604067228 */ /* 0x000fe20000000000 */
[----:B------:R-:W-:Y:S02]  /*0a60*/  @P0 IMAD.MOV.U32 R4, RZ, RZ, 0x33145c07 ;  /* 0x33145c07ff040424 */ /* 0x000fe400078e00ff */
[----:B------:R-:W-:-:S05]  /*0a70*/  @P0 IMAD.MOV.U32 R5, RZ, RZ, 0x3c91a626 ;  /* 0x3c91a626ff050424 */ /* 0x000fca00078e00ff */
[----:B------:R-:W-:-:S08]  /*0a80*/  DFMA R6, R6, |R36|, |R36| ;  /* 0x400000240606722b */ /* 0x000fd00000000424 */
[C---:B------:R-:W-:Y:S02]  /*0a90*/  @!P0 DADD R44, R6.reuse, R44 ;  /* 0x00000000062c8229 */ /* 0x040fe4000000002c */
[----:B------:R-:W-:-:S06]  /*0aa0*/  @P0 DADD R4, R6, -R4 ;  /* 0x0000000006040229 */ /* 0x000fcc0000000804 */
[----:B------:R-:W-:Y:S02]  /*0ab0*/  @!P0 DADD R44, R44, UR10 ;  /* 0x0000000a2c2c8e29 */ /* 0x000fe40008000000 */
[----:B------:R-:W-:Y:S01]  /*0ac0*/  @P0 DADD R44, -R4, UR10 ;  /* 0x0000000a042c0e29 */ /* 0x000fe20008000100 */
[----:B------:R-:W-:Y:S10]  /*0ad0*/  BRA `(.L_x_6) ;  /* 0x0000000400207947 */ /* 0x000ff40003800000 */
.L_x_5:
[----:B------:R-:W-:Y:S01]  /*0ae0*/  DADD R4, -|R36|, 1 ;  /* 0x3ff0000024047429 */ /* 0x000fe20000000300 */
[----:B------:R-:W-:Y:S01]  /*0af0*/  IMAD.MOV.U32 R6, RZ, RZ, 0x66faac4b ;  /* 0x66faac4bff067424 */ /* 0x000fe200078e00ff */
[----:B------:R-:W-:Y:S01]  /*0b00*/  UMOV UR10, 0x71155f70 ;  /* 0x71155f70000a7882 */ /* 0x000fe20000000000 */
[----:B------:R-:W-:Y:S01]  /*0b10*/  IMAD.MOV.U32 R7, RZ, RZ, 0x3ebac2fe ;  /* 0x3ebac2feff077424 */ /* 0x000fe200078e00ff */
[----:B------:R-:W-:-:S05]  /*0b20*/  UMOV UR11, 0x3ec715b3 ;  /* 0x3ec715b3000b7882 */ /* 0x000fca0000000000 */
[----:B------:R-:W-:Y:S01]  /*0b30*/  DFMA R6, R4, UR10, -R6 ;  /* 0x0000000a04067c2b */ /* 0x000fe20008000806 */
[----:B------:R-:W-:Y:S01]  /*0b40*/  UMOV UR10, 0x8efcd9b8 ;  /* 0x8efcd9b8000a7882 */ /* 0x000fe20000000000 */
[----:B------:R-:W-:Y:S01]  /*0b50*/  UMOV UR11, 0x3ed9a9b8 ;  /* 0x3ed9a9b8000b7882 */ /* 0x000fe20000000000 */
[----:B------:R-:W-:-:S05]  /*0b60*/  ISETP.GE.AND P0, PT, R5, 0x1, PT ;  /* 0x000000010500780c */ /* 0x000fca0003f06270 */
[----:B------:R-:W-:Y:S01]  /*0b70*/  DFMA R6, R4, R6, UR10 ;  /* 0x0000000a04067e2b */ /* 0x000fe20008000006 */
[----:B------:R-:W-:Y:S01]  /*0b80*/  UMOV UR10, 0xa8a0c4c3 ;  /* 0xa8a0c4c3000a7882 */ /* 0x000fe20000000000 */
[----:B------:R-:W-:-:S06]  /*0b90*/  UMOV UR11, 0x3edd0f40 ;  /* 0x3edd0f40000b7882 */ /* 0x000fcc0000000000 */
[----:B------:R-:W-:Y:S01]  /*0ba0*/  DFMA R8, R4, R6, UR10 ;  /* 0x0000000a04087e2b */ /* 0x000fe20008000006 */
[----:B------:R-:W-:Y:S01]  /*0bb0*/  UMOV UR10, 0xfa9e0e1f ;  /* 0xfa9e0e1f000a7882 */ /* 0x000fe20000000000 */
[----:B------:R-:W-:Y:S01]  /*0bc0*/  UMOV UR11, 0x3ef46d4c ;  /* 0x3ef46d4c000b7882 */ /* 0x000fe20000000000 */
[----:B------:R-:W-:Y:S02]  /*0bd0*/  VIADD R7, R5, 0xfff00000 ;  /* 0xfff0000005077836 */ /* 0x000fe40000000000 */
[----:B------:R-:W-:-:S03]  /*0be0*/  IMAD.MOV.U32 R6, RZ, RZ, R4 ;  /* 0x000000ffff067224 */ /* 0x000fc600078e0004 */
[----:B------:R-:W-:Y:S01]  /*0bf0*/  DFMA R10, R4, R8, UR10 ;  /* 0x0000000a040a7e2b */ /* 0x000fe20008000008 */
[----:B------:R-:W-:Y:S01]  /*0c00*/  UMOV UR10, 0x8d1e2422 ;  /* 0x8d1e2422000a7882 */ /* 0x000fe20000000000 */
[----:B------:R-:W-:Y:S01]  /*0c10*/  UMOV UR11, 0x3f079c16 ;  /* 0x3f079c16000b7882 */ /* 0x000fe20000000000 */
[----:B------:R-:W2:Y:S01]  /*0c20*/  MUFU.RSQ64H R9, R7 ;  /* 0x0000000700097308 */ /* 0x000ea20000001c00 */
[----:B------:R-:W-:-:S04]  /*0c30*/  IMAD.MOV.U32 R8, RZ, RZ, RZ ;  /* 0x000000ffff087224 */ /* 0x000fc800078e00ff */
[----:B------:R-:W-:Y:S01]  /*0c40*/  DFMA R10, R4, R10, UR10 ;  /* 0x0000000a040a7e2b */ /* 0x000fe2000800000a */
[----:B------:R-:W-:Y:S01]  /*0c50*/  UMOV UR10, 0xc3bca540 ;  /* 0xc3bca540000a7882 */ /* 0x000fe20000000000 */
[----:B------:R-:W-:-:S06]  /*0c60*/  UMOV UR11, 0x3f1c9a88 ;  /* 0x3f1c9a88000b7882 */ /* 0x000fcc0000000000 */
[----:B------:R-:W-:Y:S01]  /*0c70*/  DFMA R10, R4, R10, UR10 ;  /* 0x0000000a040a7e2b */ /* 0x000fe2000800000a */
[----:B------:R-:W-:Y:S01]  /*0c80*/  UMOV UR10, 0x4bd476df ;  /* 0x4bd476df000a7882 */ /* 0x000fe20000000000 */
[----:B------:R-:W-:Y:S01]  /*0c90*/  UMOV UR11, 0x3f31c4e6 ;  /* 0x3f31c4e6000b7882 */ /* 0x000fe20000000000 */
[----:B--2---:R-:W-:-:S05]  /*0ca0*/  DMUL R12, R6, R8 ;  /* 0x00000008060c7228 */ /* 0x004fca0000000000 */
[----:B------:R-:W-:Y:S01]  /*0cb0*/  DFMA R42, R4, R10, UR10 ;  /* 0x0000000a042a7e2b */ /* 0x000fe2000800000a */
[----:B------:R-:W-:Y:S01]  /*0cc0*/  UMOV UR10, 0x60009c8f ;  /* 0x60009c8f000a7882 */ /* 0x000fe20000000000 */
[----:B------:R-:W-:Y:S01]  /*0cd0*/  UMOV UR11, 0x3f46e8ba ;  /* 0x3f46e8ba000b7882 */ /* 0x000fe20000000000 */
[----:B------:R-:W-:Y:S01]  /*0ce0*/  VIADD R11, R9, 0xfff00000 ;  /* 0xfff00000090b7836 */ /* 0x000fe20000000000 */
[----:B------:R-:W-:Y:S01]  /*0cf0*/  DFMA R14, R12, -R12, R6 ;  /* 0x8000000c0c0e722b */ /* 0x000fe20000000006 */
[----:B------:R-:W-:-:S03]  /*0d00*/  IMAD.MOV.U32 R10, RZ, RZ, RZ ;  /* 0x000000ffff0a7224 */ /* 0x000fc600078e00ff */
[----:B------:R-:W-:Y:S01]  /*0d10*/  DFMA R42, R4, R42, UR10 ;  /* 0x0000000a042a7e2b */ /* 0x000fe2000800002a */
[----:B------:R-:W-:Y:S01]  /*0d20*/  UMOV UR10, 0xc62b05a2 ;  /* 0xc62b05a2000a7882 */ /* 0x000fe20000000000 */
[----:B------:R-:W-:Y:S02]  /*0d30*/  UMOV UR11, 0x3f5f1c71 ;  /* 0x3f5f1c71000b7882 */ /* 0x000fe40000000000 */
[----:B------:R-:W-:-:S04]  /*0d40*/  DFMA R12, R10, R14, R12 ;  /* 0x0000000e0a0c722b */ /* 0x000fc8000000000c */
[----:B------:R-:W-:Y:S01]  /*0d50*/  DFMA R42, R4, R42, UR10 ;  /* 0x0000000a042a7e2b */ /* 0x000fe2000800002a */
[----:B------:R-:W-:Y:S01]  /*0d60*/  UMOV UR10, 0xb6dc9f2c ;  /* 0xb6dc9f2c000a7882 */ /* 0x000fe20000000000 */
[----:B------:R-:W-:Y:S02]  /*0d70*/  UMOV UR11, 0x3f76db6d ;  /* 0x3f76db6d000b7882 */ /* 0x000fe40000000000 */
[-C--:B------:R-:W-:Y:S02]  /*0d80*/  DFMA R8, R8, -R12.reuse, 1 ;  /* 0x3ff000000808742b */ /* 0x080fe4000000080c */
[----:B------:R-:W-:Y:S02]  /*0d90*/  DFMA R6, R12, -R12, R6 ;  /* 0x8000000c0c06722b */ /* 0x000fe40000000006 */
[----:B------:R-:W-:Y:S01]  /*0da0*/  DFMA R42, R4, R42, UR10 ;  /* 0x0000000a042a7e2b */ /* 0x000fe2000800002a */
[----:B------:R-:W-:Y:S01]  /*0db0*/  UMOV UR10, 0x3333329c ;  /* 0x3333329c000a7882 */ /* 0x000fe20000000000 */
[----:B------:R-:W-:-:S02]  /*0dc0*/  UMOV UR11, 0x3f933333 ;  /* 0x3f933333000b7882 */ /* 0x000fc40000000000 */
[----:B------:R-:W-:-:S04]  /*0dd0*/  DFMA R8, R10, R8, R10 ;  /* 0x000000080a08722b */ /* 0x000fc8000000000a */
[----:B------:R-:W-:Y:S01]  /*0de0*/  DFMA R42, R4, R42, UR10 ;  /* 0x0000000a042a7e2b */ /* 0x000fe2000800002a */
[----:B------:R-:W-:Y:S01]  /*0df0*/  UMOV UR10, 0x55555555 ;  /* 0x55555555000a7882 */ /* 0x000fe20000000000 */
[----:B------:R-:W-:Y:S02]  /*0e00*/  UMOV UR11, 0x3fb55555 ;  /* 0x3fb55555000b7882 */ /* 0x000fe40000000000 */
[----:B------:R-:W-:Y:S02]  /*0e10*/  DFMA R6, R8, R6, R12 ;  /* 0x000000060806722b */ /* 0x000fe4000000000c */
[----:B------:R-:W-:Y:S02]  /*0e20*/  DMUL R8, RZ, |R36| ;  /* 0x40000024ff087228 */ /* 0x000fe40000000000 */
[----:B------:R-:W-:Y:S01]  /*0e30*/  DFMA R42, R4, R42, UR10 ;  /* 0x0000000a042a7e2b */ /* 0x000fe2000800002a */
[----:B------:R-:W-:Y:S01]  /*0e40*/  UMOV UR10, 0x33145c07 ;  /* 0x33145c07000a7882 */ /* 0x000fe20000000000 */
[----:B------:R-:W-:-:S04]  /*0e50*/  UMOV UR11, 0x3ca1a626 ;  /* 0x3ca1a626000b7882 */ /* 0x000fc80000000000 */
[----:B------:R-:W-:Y:S02]  /*0e60*/  VIADD R7, R7, 0x100000 ;  /* 0x0010000007077836 */ /* 0x000fe40000000000 */
[----:B------:R-:W-:-:S08]  /*0e70*/  DMUL R42, R4, R42 ;  /* 0x0000002a042a7228 */ /* 0x000fd00000000000 */
[----:B------:R-:W-:-:S10]  /*0e80*/  DFMA R42, R6, R42, R6 ;  /* 0x0000002a062a722b */ /* 0x000fd40000000006 */
[----:B------:R-:W-:Y:S02]  /*0e90*/  FSEL R8, R8, R42, !P0 ;  /* 0x0000002a08087208 */ /* 0x000fe40004000000 */
[----:B------:R-:W-:Y:S02]  /*0ea0*/  FSEL R9, R9, R43, !P0 ;  /* 0x0000002b09097208 */ /* 0x000fe40004000000 */
[----:B------:R-:W-:-:S04]  /*0eb0*/  ISETP.GE.AND P0, PT, R5, RZ, PT ;  /* 0x000000ff0500720c */ /* 0x000fc80003f06270 */
[----:B------:R-:W-:-:S10]  /*0ec0*/  DMUL R6, R8, +INF ;  /* 0x7ff0000008067828 */ /* 0x000fd40000000000 */
[----:B------:R-:W-:Y:S02]  /*0ed0*/  FSEL R6, R6, R8, !P0 ;  /* 0x0000000806067208 */ /* 0x000fe40004000000 */
[----:B------:R-:W-:Y:S02]  /*0ee0*/  FSEL R7, R7, R9, !P0 ;  /* 0x0000000907077208 */ /* 0x000fe40004000000 */
[----:B------:R-:W-:-:S04]  /*0ef0*/  ISETP.GE.AND P0, PT, R37, RZ, PT ;  /* 0x000000ff2500720c */ /* 0x000fc80003f06270 */
[----:B------:R-:W-:Y:S01]  /*0f00*/  DADD R4, R6, -UR10 ;  /* 0x8000000a06047e29 */ /* 0x000fe20008000000 */
[----:B------:R-:W-:Y:S01]  /*0f10*/  UMOV UR10, 0x54442d18 ;  /* 0x54442d18000a7882 */ /* 0x000fe20000000000 */
[----:B------:R-:W-:-:S06]  /*0f20*/  UMOV UR11, 0x400921fb ;  /* 0x400921fb000b7882 */ /* 0x000fcc0000000000 */
[----:B------:R-:W-:-:S10]  /*0f30*/  DADD R4, -R4, UR10 ;  /* 0x0000000a04047e29 */ /* 0x000fd40008000100 */
[----:B------:R-:W-:Y:S02]  /*0f40*/  FSEL R44, R4, R6, !P0 ;  /* 0x00000006042c7208 */ /* 0x000fe40004000000 */
[----:B------:R-:W-:-:S07]  /*0f50*/  FSEL R45, R5, R7, !P0 ;  /* 0x00000007052d7208 */ /* 0x000fce0004000000 */
.L_x_6:
[----:B01----:R-:W-:Y:S05]  /*0f60*/  BSYNC.RECONVERGENT B1 ;  /* 0x0000000000017941 */ /* 0x003fea0003800200 */
.L_x_4:
[----:B------:R-:W-:Y:S01]  /*0f70*/  DSETP.NEU.AND P2, PT, |R44|, +INF , PT ;  /* 0x7ff000002c00742a */ /* 0x000fe20003f4d200 */
[----:B------:R-:W-:-:S13]  /*0f80*/  BSSY.RECONVERGENT B1, `(.L_x_7) ;  /* 0x000001e000017945 */ /* 0x000fda0003800200 */
[----:B------:R-:W-:Y:S01]  /*0f90*/  @!P2 DMUL R42, RZ, R44 ;  /* 0x0000002cff2aa228 */ /* 0x000fe20000000000 */
[----:B------:R-:W-:Y:S01]  /*0fa0*/  @!P2 IMAD.MOV.U32 R46, RZ, RZ, 0x1 ;  /* 0x00000001ff2ea424 */ /* 0x000fe200078e00ff */
[----:B------:R-:W-:Y:S09]  /*0fb0*/  @!P2 BRA `(.L_x_8) ;  /* 0x000000000068a947 */ /* 0x000ff20003800000 */
[----:B------:R-:W-:Y:S01]  /*0fc0*/  UMOV UR10, 0x6dc9c883 ;  /* 0x6dc9c883000a7882 */ /* 0x000fe20000000000 */
[----:B------:R-:W-:Y:S01]  /*0fd0*/  UMOV UR11, 0x3fe45f30 ;  /* 0x3fe45f30000b7882 */ /* 0x000fe20000000000 */
[C---:B------:R-:W-:Y:S01]  /*0fe0*/  DSETP.GE.AND P0, PT, |R44|.reuse, 2.14748364800000000000e+09, PT ;  /* 0x41e000002c00742a */ /* 0x040fe20003f06200 */
[----:B------:R-:W-:Y:S01]  /*0ff0*/  BSSY.RECONVERGENT B2, `(.L_x_9) ;  /* 0x0000015000027945 */ /* 0x000fe20003800200 */
[----:B------:R-:W-:Y:S01]  /*1000*/  DMUL R4, R44, UR10 ;  /* 0x0000000a2c047c28 */ /* 0x000fe20008000000 */
[----:B------:R-:W-:Y:S01]  /*1010*/  UMOV UR10, 0x54442d18 ;  /* 0x54442d18000a7882 */ /* 0x000fe20000000000 */
[----:B------:R-:W-:-:S08]  /*1020*/  UMOV UR11, 0x3ff921fb ;  /* 0x3ff921fb000b7882 */ /* 0x000fd00000000000 */
[----:B------:R-:W0:Y:S08]  /*1030*/  F2I.F64 R4, R4 ;  /* 0x0000000400047311 */ /* 0x000e300000301100 */
[----:B0-----:R-:W0:Y:S02]  /*1040*/  I2F.F64 R42, R4 ;  /* 0x00000004002a7312 */ /* 0x001e240000201c00 */
[----:B0-----:R-:W-:Y:S01]  /*1050*/  DFMA R6, R42, -UR10, R44 ;  /* 0x8000000a2a067c2b */ /* 0x001fe2000800002c */
[----:B------:R-:W-:Y:S01]  /*1060*/  UMOV UR10, 0x33145c00 ;  /* 0x33145c00000a7882 */ /* 0x000fe20000000000 */
[----:B------:R-:W-:-:S06]  /*1070*/  UMOV UR11, 0x3c91a626 ;  /* 0x3c91a626000b7882 */ /* 0x000fcc0000000000 */
[----:B------:R-:W-:Y:S01]  /*1080*/  DFMA R6, R42, -UR10, R6 ;  /* 0x8000000a2a067c2b */ /* 0x000fe20008000006 */
[----:B------:R-:W-:Y:S01]  /*1090*/  UMOV UR10, 0x252049c0 ;  /* 0x252049c0000a7882 */ /* 0x000fe20000000000 */
[----:B------:R-:W-:-:S06]  /*10a0*/  UMOV UR11, 0x397b839a ;  /* 0x397b839a000b7882 */ /* 0x000fcc0000000000 */
[----:B------:R-:W-:Y:S01]  /*10b0*/  DFMA R42, R42, -UR10, R6 ;  /* 0x8000000a2a2a7c2b */ /* 0x000fe20008000006 */
[----:B------:R-:W-:Y:S10]  /*10c0*/  @!P0 BRA `(.L_x_10) ;  /* 0x00000000001c8947 */ /* 0x000ff40003800000 */
[----:B------:R-:W-:Y:S01]  /*10d0*/  IMAD.MOV.U32 R8, RZ, RZ, R44 ;  /* 0x000000ffff087224 */ /* 0x000fe200078e002c */
[----:B------:R-:W-:Y:S02]  /*10e0*/  MOV R5, R45 ;  /* 0x0000002d00057202 */ /* 0x000fe40000000f00 */
[----:B------:R-:W-:-:S07]  /*10f0*/  MOV R4, 0x1110 ;  /* 0x0000111000047802 */ /* 0x000fce0000000f00 */
[----:B------:R-:W-:Y:S05]  /*1100*/  CALL.REL.NOINC `($_Z20geokerr_batch_kernelPKdS0_S0_S0_S0_S0_PdS1_S1_S1_iid$__internal_trig_reduction_slowpathd) ;  /* 0x0000001c00647944 */ /* 0x000fea0003c00000 */
[----:B------:R-:W-:Y:S02]  /*1110*/  IMAD.MOV.U32 R4, RZ, RZ, R7 ;  /* 0x000000ffff047224 */ /* 0x000fe400078e0007 */
[----:B------:R-:W-:Y:S02]  /*1120*/  IMAD.MOV.U32 R42, RZ, RZ, R8 ;  /* 0x000000ffff2a7224 */ /* 0x000fe400078e0008 */
[----:B------:R-:W-:-:S07]  /*1130*/  IMAD.MOV.U32 R43, RZ, RZ, R9 ;  /* 0x000000ffff2b7224 */ /* 0x000fce00078e0009 */
.L_x_10:
[----:B------:R-:W-:Y:S05]  /*1140*/  BSYNC.RECONVERGENT B2 ;  /* 0x0000000000027941 */ /* 0x000fea0003800200 */
.L_x_9:
[----:B------:R-:W-:-:S07]  /*1150*/  VIADD R46, R4, 0x1 ;  /* 0x00000001042e7836 */ /* 0x000fce0000000000 */
.L_x_8:
[----:B------:R-:W-:Y:S05]  /*1160*/  BSYNC.RECONVERGENT B1 ;  /* 0x0000000000017941 */ /* 0x000fea0003800200 */
.L_x_7:
[----:B------:R-:W-:-:S05]  /*1170*/  IMAD.SHL.U32 R4, R46, 0x40, RZ ;  /* 0x000000402e047824 */ /* 0x000fca00078e00ff */
[----:B------:R-:W-:-:S04]  /*1180*/  LOP3.LUT R4, R4, 0x40, RZ, 0xc0, !PT ;  /* 0x0000004004047812 */ /* 0x000fc800078ec0ff */
[----:B------:R-:W-:-:S05]  /*1190*/  IADD3 R52, P0, PT, R4, UR8, RZ ;  /* 0x0000000804347c10 */ /* 0x000fca000ff1e0ff */
[----:B------:R-:W-:-:S05]  /*11a0*/  IMAD.X R53, RZ, RZ, UR9, P0 ;  /* 0x00000009ff357e24 */ /* 0x000fca00080e06ff */
[----:B------:R-:W2:Y:S04]  /*11b0*/  LDG.E.128.CONSTANT R4, desc[UR4][R52.64] ;  /* 0x0000000434047981 */ /* 0x000ea8000c1e9d00 */
[----:B------:R-:W3:Y:S04]  /*11c0*/  LDG.E.128.CONSTANT R8, desc[UR4][R52.64+0x10] ;  /* 0x0000100434087981 */ /* 0x000ee8000c1e9d00 */
[----:B------:R-:W4:Y:S01]  /*11d0*/  LDG.E.128.CONSTANT R12, desc[UR4][R52.64+0x20] ;  /* 0x00002004340c7981 */ /* 0x000f22000c1e9d00 */
[----:B------:R-:W-:Y:S01]  /*11e0*/  LOP3.LUT R47, R46, 0x1, RZ, 0xc0, !PT ;  /* 0x000000012e2f7812 */ /* 0x000fe200078ec0ff */
[----:B------:R-:W-:Y:S01]  /*11f0*/  IMAD.MOV.U32 R50, RZ, RZ, 0x20fd8164 ;  /* 0x20fd8164ff327424 */ /* 0x000fe200078e00ff */
[----:B------:R-:W-:Y:S01]  /*1200*/  DMUL R48, R42, R42 ;  /* 0x0000002a2a307228 */ /* 0x000fe20000000000 */
[----:B------:R-:W-:Y:S01]  /*1210*/  BSSY.RECONVERGENT B1, `(.L_x_11) ;  /* 0x000002d000017945 */ /* 0x000fe20003800200 */
[----:B------:R-:W-:Y:S01]  /*1220*/  ISETP.NE.U32.AND P0, PT, R47, 0x1, PT ;  /* 0x000000012f00780c */ /* 0x000fe20003f05070 */
[----:B------:R-:W-:-:S03]  /*1230*/  IMAD.MOV.U32 R47, RZ, RZ, 0x3da8ff83 ;  /* 0x3da8ff83ff2f7424 */ /* 0x000fc600078e00ff */
[----:B------:R-:W-:Y:S02]  /*1240*/  FSEL R50, R50, -8.06006814911005101289e+34, !P0 ;  /* 0xf9785eba32327808 */ /* 0x000fe40004000000 */
[----:B------:R-:W-:-:S06]  /*1250*/  FSEL R51, -R47, 0.11223486810922622681, !P0 ;  /* 0x3de5db652f337808 */ /* 0x000fcc0004000100 */
[----:B--2---:R-:W-:-:S08]  /*1260*/  DFMA R4, R48, R50, R4 ;  /* 0x000000323004722b */ /* 0x004fd00000000004 */
[----:B------:R-:W-:-:S08]  /*1270*/  DFMA R4, R48, R4, R6 ;  /* 0x000000043004722b */ /* 0x000fd00000000006 */
[----:B---3--:R-:W-:-:S08]  /*1280*/  DFMA R4, R48, R4, R8 ;  /* 0x000000043004722b */ /* 0x008fd00000000008 */
[----:B------:R-:W-:-:S08]  /*1290*/  DFMA R4, R48, R4, R10 ;  /* 0x000000043004722b */ /* 0x000fd0000000000a */
[----:B----4-:R-:W-:-:S08]  /*12a0*/  DFMA R4, R48, R4, R12 ;  /* 0x000000043004722b */ /* 0x010fd0000000000c */
[----:B------:R-:W-:-:S08]  /*12b0*/  DFMA R4, R48, R4, R14 ;  /* 0x000000043004722b */ /* 0x000fd0000000000e */
[----:B------:R-:W-:Y:S02]  /*12c0*/  DFMA R42, R4, R42, R42 ;  /* 0x0000002a042a722b */ /* 0x000fe4000000002a */
[----:B------:R-:W-:Y:S01]  /*12d0*/  DFMA R4, R48, R4, 1 ;  /* 0x3ff000003004742b */ /* 0x000fe20000000004 */
[----:B------:R-:W-:-:S09]  /*12e0*/  @!P2 IMAD.MOV.U32 R48, RZ, RZ, RZ ;  /* 0x000000ffff30a224 */ /* 0x000fd200078e00ff */
[----:B------:R-:W-:Y:S02]  /*12f0*/  FSEL R6, R4, R42, !P0 ;  /* 0x0000002a04067208 */ /* 0x000fe40004000000 */
[----:B------:R-:W-:Y:S02]  /*1300*/  FSEL R7, R5, R43, !P0 ;  /* 0x0000002b05077208 */ /* 0x000fe40004000000 */
[----:B------:R-:W-:Y:S01]  /*1310*/  LOP3.LUT P0, RZ, R46, 0x2, RZ, 0xc0, !PT ;  /* 0x000000022eff7812 */ /* 0x000fe2000780c0ff */
[----:B------:R-:W-:-:S03]  /*1320*/  @!P2 DMUL R46, RZ, R44 ;  /* 0x0000002cff2ea228 */ /* 0x000fc60000000000 */
[----:B------:R-:W-:-:S10]  /*1330*/  DADD R4, RZ, -R6 ;  /* 0x00000000ff047229 */ /* 0x000fd40000000806 */
[----:B------:R-:W-:Y:S02]  /*1340*/  FSEL R42, R6, R4, !P0 ;  /* 0x00000004062a7208 */ /* 0x000fe40004000000 */
[----:B------:R-:W-:Y:S01]  /*1350*/  FSEL R43, R7, R5, !P0 ;  /* 0x00000005072b7208 */ /* 0x000fe20004000000 */
[----:B------:R-:W-:Y:S06]  /*1360*/  @!P2 BRA `(.L_x_12) ;  /* 0x00000000005ca947 */ /* 0x000fec0003800000 */
[----:B------:R-:W-:Y:S01]  /*1370*/  UMOV UR10, 0x6dc9c883 ;  /* 0x6dc9c883000a7882 */ /* 0x000fe20000000000 */
[----:B------:R-:W-:Y:S01]  /*1380*/  UMOV UR11, 0x3fe45f30 ;  /* 0x3fe45f30000b7882 */ /* 0x000fe20000000000 */
[C---:B------:R-:W-:Y:S02]  /*1390*/  DSETP.GE.AND P0, PT, |R44|.reuse, 2.14748364800000000000e+09, PT ;  /* 0x41e000002c00742a */ /* 0x040fe40003f06200 */
        /* <DEDUP_REMOVED lines=14> */
[----:B------:R-:W-:Y:S01]  /*1480*/  MOV R4, 0x14b0 ;  /* 0x000014b000047802 */ /* 0x000fe20000000f00 */
[----:B------:R-:W-:-:S07]  /*1490*/  IMAD.MOV.U32 R5, RZ, RZ, R45 ;  /* 0x000000ffff057224 */ /* 0x000fce00078e002d */
[----:B------:R-:W-:Y:S05]  /*14a0*/  CALL.REL.NOINC `($_Z20geokerr_batch_kernelPKdS0_S0_S0_S0_S0_PdS1_S1_S1_iid$__internal_trig_reduction_slowpathd) ;  /* 0x00000018007c7944 */ /* 0x000fea0003c00000 */
[----:B------:R-:W-:Y:S02]  /*14b0*/  IMAD.MOV.U32 R48, RZ, RZ, R7 ;  /* 0x000000ffff307224 */ /* 0x000fe400078e0007 */
[----:B------:R-:W-:Y:S02]  /*14c0*/  IMAD.MOV.U32 R46, RZ, RZ, R8 ;  /* 0x000000ffff2e7224 */ /* 0x000fe400078e0008 */
[----:B------:R-:W-:-:S07]  /*14d0*/  IMAD.MOV.U32 R47, RZ, RZ, R9 ;  /* 0x000000ffff2f7224 */ /* 0x000fce00078e0009 */
.L_x_12:
[----:B------:R-:W-:Y:S05]  /*14e0*/  BSYNC.RECONVERGENT B1 ;  /* 0x0000000000017941 */ /* 0x000fea0003800200 */
.L_x_11:
        /* <DEDUP_REMOVED lines=9> */
[----:B------:R-:W-:Y:S01]  /*1580*/  UMOV UR10, 0x9ee75616 ;  /* 0x9ee75616000a7882 */ /* 0x000fe20000000000 */
[----:B------:R-:W-:Y:S01]  /*1590*/  UMOV UR11, 0x3cd203af ;  /* 0x3cd203af000b7882 */ /* 0x000fe20000000000 */
[----:B------:R-:W-:Y:S01]  /*15a0*/  ISETP.NE.U32.AND P0, PT, R44, 0x1, PT ;  /* 0x000000012c00780c */ /* 0x000fe20003f05070 */
[----:B------:R-:W-:Y:S01]  /*15b0*/  IMAD.MOV.U32 R44, RZ, RZ, 0x3da8ff83 ;  /* 0x3da8ff83ff2c7424 */ /* 0x000fe200078e00ff */
[----:B------:R-:W-:Y:S02]  /*15c0*/  BSSY.RECONVERGENT B1, `(.L_x_13) ;  /* 0x0000027000017945 */ /* 0x000fe40003800200 */
[----:B------:R-:W-:-:S02]  /*15d0*/  FSEL R50, R50, -8.06006814911005101289e+34, !P0 ;  /* 0xf9785eba32327808 */ /* 0x000fc40004000000 */
[----:B------:R-:W-:Y:S01]  /*15e0*/  FSEL R51, -R44, 0.11223486810922622681, !P0 ;  /* 0x3de5db652c337808 */ /* 0x000fe20004000100 */
[----:B------:R-:W-:-:S08]  /*15f0*/  DMUL R44, R46, R46 ;  /* 0x0000002e2e2c7228 */ /* 0x000fd00000000000 */
[----:B--2---:R-:W-:-:S08]  /*1600*/  DFMA R4, R44, R50, R4 ;  /* 0x000000322c04722b */ /* 0x004fd00000000004 */
[----:B------:R-:W-:-:S08]  /*1610*/  DFMA R4, R44, R4, R6 ;  /* 0x000000042c04722b */ /* 0x000fd00000000006 */
[----:B---3--:R-:W-:-:S08]  /*1620*/  DFMA R4, R44, R4, R8 ;  /* 0x000000042c04722b */ /* 0x008fd00000000008 */
[----:B------:R-:W-:-:S08]  /*1630*/  DFMA R4, R44, R4, R10 ;  /* 0x000000042c04722b */ /* 0x000fd0000000000a */
[----:B----4-:R-:W-:Y:S02]  /*1640*/  DFMA R4, R44, R4, R12 ;  /* 0x000000042c04722b */ /* 0x010fe4000000000c */
[----:B------:R-:W-:-:S06]  /*1650*/  DMUL R12, R26, R26 ;  /* 0x0000001a1a0c7228 */ /* 0x000fcc0000000000 */
[----:B------:R-:W-:-:S04]  /*1660*/  DFMA R4, R44, R4, R14 ;  /* 0x000000042c04722b */ /* 0x000fc8000000000e */
[----:B------:R-:W-:-:S04]  /*1670*/  FSETP.GEU.AND P1, PT, |R13|, 6.5827683646048100446e-37, PT ;  /* 0x036000000d00780b */ /* 0x000fc80003f2e200 */
[----:B------:R-:W-:Y:S02]  /*1680*/  DFMA R46, R4, R46, R46 ;  /* 0x0000002e042e722b */ /* 0x000fe4000000002e */
[----:B------:R-:W-:-:S10]  /*1690*/  DFMA R4, R44, R4, 1 ;  /* 0x3ff000002c04742b */ /* 0x000fd40000000004 */
[----:B------:R-:W-:Y:S02]  /*16a0*/  FSEL R6, R4, R46, !P0 ;  /* 0x0000002e04067208 */ /* 0x000fe40004000000 */
[----:B------:R-:W-:Y:S02]  /*16b0*/  FSEL R7, R5, R47, !P0 ;  /* 0x0000002f05077208 */ /* 0x000fe40004000000 */
[----:B------:R-:W-:-:S04]  /*16c0*/  LOP3.LUT P0, RZ, R48, 0x2, RZ, 0xc0, !PT ;  /* 0x0000000230ff7812 */ /* 0x000fc8000780c0ff */
[----:B------:R-:W-:-:S10]  /*16d0*/  DADD R4, RZ, -R6 ;  /* 0x00000000ff047229 */ /* 0x000fd40000000806 */
[----:B------:R-:W-:Y:S01]  /*16e0*/  FSEL R10, R6, R4, !P0 ;  /* 0x00000004060a7208 */ /* 0x000fe20004000000 */
[----:B------:R-:W-:Y:S01]  /*16f0*/  IMAD.MOV.U32 R4, RZ, RZ, 0x1 ;  /* 0x00000001ff047424 */ /* 0x000fe200078e00ff */
[----:B------:R-:W-:-:S06]  /*1700*/  FSEL R11, R7, R5, !P0 ;  /* 0x00000005070b7208 */ /* 0x000fcc0004000000 */
[----:B------:R-:W-:-:S06]  /*1710*/  DFMA R10, R10, R10, UR10 ;  /* 0x0000000a0a0a7e2b */ /* 0x000fcc000800000a */
[----:B------:R-:W0:Y:S02]  /*1720*/  MUFU.RCP64H R5, R11 ;  /* 0x0000000b00057308 */ /* 0x000e240000001800 */
[----:B0-----:R-:W-:-:S08]  /*1730*/  DFMA R6, -R10, R4, 1 ;  /* 0x3ff000000a06742b */ /* 0x001fd00000000104 */
[----:B------:R-:W-:-:S08]  /*1740*/  DFMA R6, R6, R6, R6 ;  /* 0x000000060606722b */ /* 0x000fd00000000006 */
[----:B------:R-:W-:-:S08]  /*1750*/  DFMA R6, R4, R6, R4 ;  /* 0x000000060406722b */ /* 0x000fd00000000004 */
[----:B------:R-:W-:-:S08]  /*1760*/  DFMA R4, -R10, R6, 1 ;  /* 0x3ff000000a04742b */ /* 0x000fd00000000106 */
[----:B------:R-:W-:-:S08]  /*1770*/  DFMA R4, R6, R4, R6 ;  /* 0x000000040604722b */ /* 0x000fd00000000006 */
[----:B------:R-:W-:-:S08]  /*1780*/  DMUL R6, R12, R4 ;  /* 0x000000040c067228 */ /* 0x000fd00000000000 */
[----:B------:R-:W-:-:S08]  /*1790*/  DFMA R8, -R10, R6, R12 ;  /* 0x000000060a08722b */ /* 0x000fd0000000010c */
[----:B------:R-:W-:-:S10]  /*17a0*/  DFMA R6, R4, R8, R6 ;  /* 0x000000080406722b */ /* 0x000fd40000000006 */
[----:B------:R-:W-:-:S05]  /*17b0*/  FFMA R4, RZ, R11, R7 ;  /* 0x0000000bff047223 */ /* 0x000fca0000000007 */
[----:B------:R-:W-:Y:S01]  /*17c0*/  FSETP.GT.AND P0, PT, |R4|, 1.469367938527859385e-39, PT ;  /* 0x001000000400780b */ /* 0x000fe20003f04200 */
[----:B------:R-:W-:-:S12]  /*17d0*/  DMUL R4, R42, R42 ;  /* 0x0000002a2a047228 */ /* 0x000fd80000000000 */
[----:B------:R-:W-:Y:S05]  /*17e0*/  @P0 BRA P1, `(.L_x_14) ;  /* 0x0000000000100947 */ /* 0x000fea0000800000 */
[----:B------:R-:W-:-:S07]  /*17f0*/  MOV R6, 0x1810 ;  /* 0x0000181000067802 */ /* 0x000fce0000000f00 */
[----:B------:R-:W-:Y:S05]  /*1800*/  CALL.REL.NOINC `($__internal_0_$__cuda_sm20_div_rn_f64_full) ;  /* 0x0000000c00907944 */ /* 0x000fea0003c00000 */
[----:B------:R-:W-:Y:S02]  /*1810*/  IMAD.MOV.U32 R6, RZ, RZ, R42 ;  /* 0x000000ffff067224 */ /* 0x000fe400078e002a */
[----:B------:R-:W-:-:S07]  /*1820*/  IMAD.MOV.U32 R7, RZ, RZ, R43 ;  /* 0x000000ffff077224 */ /* 0x000fce00078e002b */
.L_x_14:
[----:B------:R-:W-:Y:S05]  /*1830*/  BSYNC.RECONVERGENT B1 ;  /* 0x0000000000017941 */ /* 0x000fea0003800200 */
.L_x_13:
[----:B------:R-:W-:Y:S01]  /*1840*/  DFMA R8, -R28, R28, 1 ;  /* 0x3ff000001c08742b */ /* 0x000fe2000000011c */
[----:B------:R-:W-:Y:S07]  /*1850*/  BSSY.RECONVERGENT B1, `(.L_x_15) ;  /* 0x0000025000017945 */ /* 0x000fee0003800200 */
[----:B------:R-:W-:Y:S01]  /*1860*/  DFMA R8, R22, R8, R6 ;  /* 0x000000081608722b */ /* 0x000fe20000000006 */
[----:B------:R-:W-:-:S07]  /*1870*/  IMAD.MOV.U32 R6, RZ, RZ, RZ ;  /* 0x000000ffff067224 */ /* 0x000fce00078e00ff */
[----:B------:R-:W-:Y:S01]  /*1880*/  DFMA R4, -R4, R8, R24 ;  /* 0x000000080404722b */ /* 0x000fe20000000118 */
[----:B------:R-:W-:-:S07]  /*1890*/  IMAD.MOV.U32 R8, RZ, RZ, RZ ;  /* 0x000000ffff087224 */ /* 0x000fce00078e00ff */
[----:B------:R-:W-:Y:S02]  /*18a0*/  DSETP.MAX.AND P0, P1, RZ, R4, PT ;  /* 0x00000004ff00722a */ /* 0x000fe4000390f000 */
[----:B------:R-:W-:-:S04]  /*18b0*/  IMAD.MOV.U32 R7, RZ, RZ, R5 ;  /* 0x000000ffff077224 */ /* 0x000fc800078e0005 */
[----:B------:R-:W-:Y:S02]  /*18c0*/  SEL R8, R8, R4, P0 ;  /* 0x0000000408087207 */ /* 0x000fe40000000000 */
[----:B------:R-:W-:Y:S01]  /*18d0*/  FSEL R9, R6, R7, P0 ;  /* 0x0000000706097208 */ /* 0x000fe20000000000 */
[----:B------:R-:W-:-:S05]  /*18e0*/  IMAD.MOV.U32 R6, RZ, RZ, 0x0 ;  /* 0x00000000ff067424 */ /* 0x000fca00078e00ff */
[----:B------:R-:W-:Y:S01]  /*18f0*/  @P1 LOP3.LUT R9, R7, 0x80000, RZ, 0xfc, !PT ;  /* 0x0008000007091812 */ /* 0x000fe200078efcff */
[----:B------:R-:W-:-:S03]  /*1900*/  IMAD.MOV.U32 R7, RZ, RZ, 0x3fd80000 ;  /* 0x3fd80000ff077424 */ /* 0x000fc600078e00ff */
[----:B------:R-:W0:Y:S01]  /*1910*/  MUFU.RSQ64H R15, R9 ;  /* 0x00000009000f7308 */ /* 0x000e220000001c00 */
        /* <DEDUP_REMOVED lines=16> */
[----:B------:R-:W-:Y:S01]  /*1a20*/  MOV R8, R44 ;  /* 0x0000002c00087202 */ /* 0x000fe20000000f00 */
[----:B------:R-:W-:Y:S01]  /*1a30*/  IMAD.MOV.U32 R42, RZ, RZ, R14 ;  /* 0x000000ffff2a7224 */ /* 0x000fe200078e000e */
[----:B------:R-:W-:Y:S01]  /*1a40*/  MOV R14, 0x1a80 ;  /* 0x00001a80000e7802 */ /* 0x000fe20000000f00 */
[----:B------:R-:W-:Y:S02]  /*1a50*/  IMAD.MOV.U32 R7, RZ, RZ, R45 ;  /* 0x000000ffff077224 */ /* 0x000fe400078e002d */
[----:B------:R-:W-:-:S07]  /*1a60*/  IMAD.MOV.U32 R11, RZ, RZ, R43 ;  /* 0x000000ffff0b7224 */ /* 0x000fce00078e002b */
[----:B------:R-:W-:Y:S05]  /*1a70*/  CALL.REL.NOINC `($__internal_1_$__cuda_sm20_dsqrt_rn_f64_mediumpath_v1) ;  /* 0x00000010005c7944 */ /* 0x000fea0003c00000 */
[----:B------:R-:W-:Y:S02]  /*1a80*/  IMAD.MOV.U32 R4, RZ, RZ, R6 ;  /* 0x000000ffff047224 */ /* 0x000fe400078e0006 */
[----:B------:R-:W-:-:S07]  /*1a90*/  IMAD.MOV.U32 R5, RZ, RZ, R7 ;  /* 0x000000ffff057224 */ /* 0x000fce00078e0007 */
.L_x_16:
[----:B------:R-:W-:Y:S05]  /*1aa0*/  BSYNC.RECONVERGENT B1 ;  /* 0x0000000000017941 */ /* 0x000fea0003800200 */
.L_x_15:
[----:B------:R-:W0:Y:S01]  /*1ab0*/  MUFU.RSQ64H R15, R41 ;  /* 0x00000029000f7308 */ /* 0x000e220000001c00 */
[----:B------:R-:W-:Y:S01]  /*1ac0*/  VIADD R14, R41, 0xfcb00000 ;  /* 0xfcb00000290e7836 */ /* 0x000fe20000000000 */
[----:B------:R-:W-:Y:S01]  /*1ad0*/  BSSY.RECONVERGENT B1, `(.L_x_17) ;  /* 0x0000019000017945 */ /* 0x000fe20003800200 */
[----:B------:R-:W-:Y:S02]  /*1ae0*/  IMAD.MOV.U32 R8, RZ, RZ, 0x0 ;  /* 0x00000000ff087424 */ /* 0x000fe400078e00ff */
[----:B------:R-:W-:Y:S01]  /*1af0*/  IMAD.MOV.U32 R9, RZ, RZ, 0x3fd80000 ;  /* 0x3fd80000ff097424 */ /* 0x000fe200078e00ff */
        /* <DEDUP_REMOVED lines=18> */
[----:B------:R-:W-:-:S02]  /*1c20*/  IMAD.MOV.U32 R8, RZ, RZ, R44 ;  /* 0x000000ffff087224 */ /* 0x000fc400078e002c */
[----:B------:R-:W-:Y:S02]  /*1c30*/  IMAD.MOV.U32 R7, RZ, RZ, R45 ;  /* 0x000000ffff077224 */ /* 0x000fe400078e002d */
[----:B------:R-:W-:-:S07]  /*1c40*/  IMAD.MOV.U32 R11, RZ, RZ, R43 ;  /* 0x000000ffff0b7224 */ /* 0x000fce00078e002b */
[----:B------:R-:W-:Y:S05]  /*1c50*/  CALL.REL.NOINC `($__internal_1_$__cuda_sm20_dsqrt_rn_f64_mediumpath_v1) ;  /* 0x0000000c00e47944 */ /* 0x000fea0003c00000 */
.L_x_18:
[----:B------:R-:W-:Y:S05]  /*1c60*/  BSYNC.RECONVERGENT B1 ;  /* 0x0000000000017941 */ /* 0x000fea0003800200 */
.L_x_17:
[-C--:B------:R-:W-:Y:S01]  /*1c70*/  DFMA R4, R4, R2.reuse, R36 ;  /* 0x000000020404722b */ /* 0x080fe20000000024 */
[----:B------:R-:W-:Y:S01]  /*1c80*/  IMAD.MOV.U32 R10, RZ, RZ, 0x80000 ;  /* 0x00080000ff0a7424 */ /* 0x000fe200078e00ff */
[----:B------:R-:W-:Y:S01]  /*1c90*/  MOV R13, 0x3fd80000 ;  /* 0x3fd80000000d7802 */ /* 0x000fe20000000f00 */
[----:B------:R-:W-:Y:S01]  /*1ca0*/  IMAD.MOV.U32 R12, RZ, RZ, 0x0 ;  /* 0x00000000ff0c7424 */ /* 0x000fe200078e00ff */
[----:B------:R-:W-:Y:S01]  /*1cb0*/  DFMA R38, R6, R2, R38 ;  /* 0x000000020626722b */ /* 0x000fe20000000026 */
[----:B------:R-:W-:Y:S01]  /*1cc0*/  IMAD.MOV.U32 R42, RZ, RZ, 0x80000 ;  /* 0x00080000ff2a7424 */ /* 0x000fe200078e00ff */
[----:B------:R-:W-:Y:S02]  /*1cd0*/  BSSY.RECONVERGENT B1, `(.L_x_19) ;  /* 0x0000035000017945 */ /* 0x000fe40003800200 */
[----:B------:R-:W-:Y:S02]  /*1ce0*/  DSETP.MIN.AND P0, P1, R4, 1, PT ;  /* 0x3ff000000400742a */ /* 0x000fe40003900000 */
[----:B------:R-:W-:-:S04]  /*1cf0*/  IMAD.MOV.U32 R8, RZ, RZ, R5 ;  /* 0x000000ffff087224 */ /* 0x000fc800078e0005 */
[----:B------:R-:W-:Y:S02]  /*1d00*/  SEL R4, R4, RZ, P0 ;  /* 0x000000ff04047207 */ /* 0x000fe40000000000 */
[----:B------:R-:W-:-:S06]  /*1d10*/  FSEL R9, R8, 1.875, P0 ;  /* 0x3ff0000008097808 */ /* 0x000fcc0000000000 */
[----:B------:R-:W-:-:S05]  /*1d20*/  @P1 LOP3.LUT R9, R10, 0x3ff00000, RZ, 0xfc, !PT ;  /* 0x3ff000000a091812 */ /* 0x000fca00078efcff */
[----:B------:R-:W-:Y:S02]  /*1d30*/  IMAD.MOV.U32 R5, RZ, RZ, R9 ;  /* 0x000000ffff057224 */ /* 0x000fe400078e0009 */
[----:B------:R-:W-:Y:S02]  /*1d40*/  IMAD.MOV.U32 R9, RZ, RZ, 0x80000 ;  /* 0x00080000ff097424 */ /* 0x000fe400078e00ff */
[----:B------:R-:W-:Y:S02]  /*1d50*/  IMAD.MOV.U32 R8, RZ, RZ, R5 ;  /* 0x000000ffff087224 */ /* 0x000fe400078e0005 */
[----:B------:R-:W-:-:S06]  /*1d60*/  DSETP.MAX.AND P0, P1, R4, -1, PT ;  /* 0xbff000000400742a */ /* 0x000fcc000390f000 */
[----:B------:R-:W-:Y:S01]  /*1d70*/  FSEL R37, R8, -1.875, P0 ;  /* 0xbff0000008257808 */ /* 0x000fe20000000000 */
[----:B------:R-:W-:Y:S01]  /*1d80*/  IMAD.MOV.U32 R8, RZ, RZ, RZ ;  /* 0x000000ffff087224 */ /* 0x000fe200078e00ff */
[----:B------:R-:W-:Y:S01]  /*1d90*/  SEL R36, R4, RZ, P0 ;  /* 0x000000ff04247207 */ /* 0x000fe20000000000 */
[----:B------:R-:W-:-:S05]  /*1da0*/  IMAD.MOV.U32 R4, RZ, RZ, RZ ;  /* 0x000000ffff047224 */ /* 0x000fca00078e00ff */
[----:B------:R-:W-:-:S06]  /*1db0*/  @P1 LOP3.LUT R37, R9, 0xbff00000, RZ, 0xfc, !PT ;  /* 0xbff0000009251812 */ /* 0x000fcc00078efcff */
[----:B------:R-:W-:-:S08]  /*1dc0*/  DFMA R40, -R36, R36, 1 ;  /* 0x3ff000002428742b */ /* 0x000fd00000000124 */
[----:B------:R-:W-:Y:S02]  /*1dd0*/  DSETP.MAX.AND P0, P1, RZ, R40, PT ;  /* 0x00000028ff00722a */ /* 0x000fe4000390f000 */
[----:B------:R-:W-:Y:S02]  /*1de0*/  IMAD.MOV.U32 R9, RZ, RZ, R41 ;  /* 0x000000ffff097224 */ /* 0x000fe400078e0029 */
[----:B------:R-:W-:-:S03]  /*1df0*/  IMAD.MOV.U32 R5, RZ, RZ, R40 ;  /* 0x000000ffff057224 */ /* 0x000fc600078e0028 */
[----:B------:R-:W-:Y:S02]  /*1e00*/  FSEL R11, R4, R9, P0 ;  /* 0x00000009040b7208 */ /* 0x000fe40000000000 */
[----:B------:R-:W-:-:S05]  /*1e10*/  SEL R8, R8, R5, P0 ;  /* 0x0000000508087207 */ /* 0x000fca0000000000 */
[----:B------:R-:W-:Y:S01]  /*1e20*/  @P1 LOP3.LUT R11, R9, 0x80000, RZ, 0xfc, !PT ;  /* 0x00080000090b1812 */ /* 0x000fe200078efcff */
[----:B------:R-:W-:-:S04]  /*1e30*/  DSETP.MAX.AND P1, P0, R38, 0.5, PT ;  /* 0x3fe000002600742a */ /* 0x000fc8000382f000 */
[----:B------:R-:W-:Y:S02]  /*1e40*/  IMAD.MOV.U32 R9, RZ, RZ, R11 ;  /* 0x000000ffff097224 */ /* 0x000fe400078e000b */
[----:B------:R-:W-:Y:S02]  /*1e50*/  SEL R38, R38, RZ, P1 ;  /* 0x000000ff26267207 */ /* 0x000fe40000800000 */
[----:B------:R-:W0:Y:S01]  /*1e60*/  MUFU.RSQ64H R5, R9 ;  /* 0x0000000900057308 */ /* 0x000e220000001c00 */
[----:B------:R-:W-:-:S06]  /*1e70*/  VIADD R4, R9, 0xfcb00000 ;  /* 0xfcb0000009047836 */ /* 0x000fcc0000000000 */
[----:B0-----:R-:W-:-:S08]  /*1e80*/  DMUL R10, R4, R4 ;  /* 0x00000004040a7228 */ /* 0x001fd00000000000 */
[----:B------:R-:W-:-:S08]  /*1e90*/  DFMA R10, R8, -R10, 1 ;  /* 0x3ff00000080a742b */ /* 0x000fd0000000080a */
[----:B------:R-:W-:Y:S02]  /*1ea0*/  DFMA R12, R10, R12, 0.5 ;  /* 0x3fe000000a0c742b */ /* 0x000fe4000000000c */
[----:B------:R-:W-:-:S08]  /*1eb0*/  DMUL R10, R4, R10 ;  /* 0x0000000a040a7228 */ /* 0x000fd00000000000 */
[----:B------:R-:W-:Y:S01]  /*1ec0*/  DFMA R10, R12, R10, R4 ;  /* 0x0000000a0c0a722b */ /* 0x000fe20000000004 */
[----:B------:R-:W-:-:S05]  /*1ed0*/  IMAD.MOV.U32 R12, RZ, RZ, R39 ;  /* 0x000000ffff0c7224 */ /* 0x000fca00078e0027 */
[----:B------:R-:W-:Y:S02]  /*1ee0*/  FSEL R45, R12, 1.75, P1 ;  /* 0x3fe000000c2d7808 */ /* 0x000fe40000800000 */
[----:B------:R-:W-:Y:S01]  /*1ef0*/  DMUL R14, R8, R10 ;  /* 0x0000000a080e7228 */ /* 0x000fe20000000000 */
[----:B------:R-:W-:Y:S01]  /*1f00*/  @P0 LOP3.LUT R45, R42, 0x3fe00000, RZ, 0xfc, !PT ;  /* 0x3fe000002a2d0812 */ /* 0x000fe200078efcff */
[----:B------:R-:W-:Y:S01]  /*1f10*/  VIADD R13, R11, 0xfff00000 ;  /* 0xfff000000b0d7836 */ /* 0x000fe20000000000 */
[----:B------:R-:W-:Y:S01]  /*1f20*/  ISETP.GE.U32.AND P0, PT, R4, 0x7ca00000, PT ;  /* 0x7ca000000400780c */ /* 0x000fe20003f06070 */
[----:B------:R-:W-:Y:S02]  /*1f30*/  IMAD.MOV.U32 R12, RZ, RZ, R10 ;  /* 0x000000ffff0c7224 */ /* 0x000fe400078e000a */
[----:B------:R-:W-:Y:S02]  /*1f40*/  IMAD.MOV.U32 R39, RZ, RZ, R45 ;  /* 0x000000ffff277224 */ /* 0x000fe400078e002d */
[----:B------:R-:W-:-:S08]  /*1f50*/  DFMA R6, R14, -R14, R8 ;  /* 0x8000000e0e06722b */ /* 0x000fd00000000008 */
[----:B------:R-:W-:Y:S01]  /*1f60*/  DFMA R42, R6, R12, R14 ;  /* 0x0000000c062a722b */ /* 0x000fe2000000000e */
[----:B------:R-:W-:Y:S10]  /*1f70*/  @!P0 BRA `(.L_x_20) ;  /* 0x0000000000288947 */ /* 0x000ff40003800000 */
[----:B------:R-:W-:Y:S02]  /*1f80*/  IMAD.MOV.U32 R12, RZ, RZ, R10 ;  /* 0x000000ffff0c7224 */ /* 0x000fe400078e000a */
[----:B------:R-:W-:Y:S02]  /*1f90*/  IMAD.MOV.U32 R10, RZ, RZ, R8 ;  /* 0x000000ffff0a7224 */ /* 0x000fe400078e0008 */
[----:B------:R-:W-:Y:S02]  /*1fa0*/  IMAD.MOV.U32 R8, RZ, RZ, R6 ;  /* 0x000000ffff087224 */ /* 0x000fe400078e0006 */
[----:B------:R-:W-:Y:S01]  /*1fb0*/  IMAD.MOV.U32 R6, RZ, RZ, R14 ;  /* 0x000000ffff067224 */ /* 0x000fe200078e000e */
[----:B------:R-:W-:Y:S01]  /*1fc0*/  MOV R14, 0x2000 ;  /* 0x00002000000e7802 */ /* 0x000fe20000000f00 */
[----:B------:R-:W-:Y:S02]  /*1fd0*/  IMAD.MOV.U32 R11, RZ, RZ, R15 ;  /* 0x000000ffff0b7224 */ /* 0x000fe400078e000f */
[----:B------:R-:W-:-:S07]  /*1fe0*/  IMAD.MOV.U32 R42, RZ, RZ, R4 ;  /* 0x000000ffff2a7224 */ /* 0x000fce00078e0004 */
[----:B------:R-:W-:Y:S05]  /*1ff0*/  CALL.REL.NOINC `($__internal_1_$__cuda_sm20_dsqrt_rn_f64_mediumpath_v1) ;  /* 0x0000000800fc7944 */ /* 0x000fea0003c00000 */
[----:B------:R-:W-:Y:S02]  /*2000*/  IMAD.MOV.U32 R42, RZ, RZ, R6 ;  /* 0x000000ffff2a7224 */ /* 0x000fe400078e0006 */
[----:B------:R-:W-:-:S07]  /*2010*/  IMAD.MOV.U32 R43, RZ, RZ, R7 ;  /* 0x000000ffff2b7224 */ /* 0x000fce00078e0007 */
.L_x_20:
[----:B------:R-:W-:Y:S05]  /*2020*/  BSYNC.RECONVERGENT B1 ;  /* 0x0000000000017941 */ /* 0x000fea0003800200 */
.L_x_19:
[----:B------:R-:W-:Y:S01]  /*2030*/  UMOV UR10, 0x9ee75616 ;  /* 0x9ee75616000a7882 */ /* 0x000fe20000000000 */
[----:B------:R-:W-:Y:S01]  /*2040*/  UMOV UR11, 0x3cd203af ;  /* 0x3cd203af000b7882 */ /* 0x000fe20000000000 */
[----:B------:R-:W-:Y:S01]  /*2050*/  IMAD.MOV.U32 R4, RZ, RZ, 0x1 ;  /* 0x00000001ff047424 */ /* 0x000fe200078e00ff */
[----:B------:R-:W-:Y:S01]  /*2060*/  DFMA R10, R42, R42, UR10 ;  /* 0x0000000a2a0a7e2b */ /* 0x000fe2000800002a */
[----:B------:R-:W-:Y:S01]  /*2070*/  FSETP.GEU.AND P1, PT, |R27|, 6.5827683646048100446e-37, PT ;  /* 0x036000001b00780b */ /* 0x000fe20003f2e200 */
[----:B------:R-:W-:Y:S04]  /*2080*/  BSSY.RECONVERGENT B1, `(.L_x_21) ;  /* 0x0000013000017945 */ /* 0x000fe80003800200 */
        /* <DEDUP_REMOVED lines=10> */
[----:B------:R-:W-:-:S13]  /*2130*/  FSETP.GT.AND P0, PT, |R6|, 1.469367938527859385e-39, PT ;  /* 0x001000000600780b */ /* 0x000fda0003f04200 */
[----:B------:R-:W-:Y:S05]  /*2140*/  @P0 BRA P1, `(.L_x_22) ;  /* 0x0000000000180947 */ /* 0x000fea0000800000 */
[----:B------:R-:W-:Y:S01]  /*2150*/  IMAD.MOV.U32 R12, RZ, RZ, R26 ;  /* 0x000000ffff0c7224 */ /* 0x000fe200078e001a */
[----:B------:R-:W-:Y:S01]  /*2160*/  MOV R6, 0x2190 ;  /* 0x0000219000067802 */ /* 0x000fe20000000f00 */
[----:B------:R-:W-:-:S07]  /*2170*/  IMAD.MOV.U32 R13, RZ, RZ, R27 ;  /* 0x000000ffff0d7224 */ /* 0x000fce00078e001b */
[----:B------:R-:W-:Y:S05]  /*2180*/  CALL.REL.NOINC `($__internal_0_$__cuda_sm20_div_rn_f64_full) ;  /* 0x0000000400307944 */ /* 0x000fea0003c00000 */
[----:B------:R-:W-:Y:S02]  /*2190*/  IMAD.MOV.U32 R4, RZ, RZ, R42 ;  /* 0x000000ffff047224 */ /* 0x000fe400078e002a */
[----:B------:R-:W-:-:S07]  /*21a0*/  IMAD.MOV.U32 R5, RZ, RZ, R43 ;  /* 0x000000ffff057224 */ /* 0x000fce00078e002b */
.L_x_22:
[----:B------:R-:W-:Y:S05]  /*21b0*/  BSYNC.RECONVERGENT B1 ;  /* 0x0000000000017941 */ /* 0x000fea0003800200 */
.L_x_21:
[----:B------:R-:W-:Y:S01]  /*21c0*/  DMUL R6, R36, R22 ;  /* 0x0000001624067228 */ /* 0x000fe20000000000 */
[----:B------:R-:W-:Y:S01]  /*21d0*/  BSSY.RECONVERGENT B1, `(.L_x_23) ;  /* 0x0000018000017945 */ /* 0x000fe20003800200 */
[----:B------:R-:W-:-:S06]  /*21e0*/  DADD R12, R18, R4 ;  /* 0x00000000120c7229 */ /* 0x000fcc0000000004 */
[----:B------:R-:W-:-:S04]  /*21f0*/  DMUL R6, R36, R6 ;  /* 0x0000000624067228 */ /* 0x000fc80000000000 */
[----:B------:R-:W-:-:S04]  /*2200*/  FSETP.GEU.AND P1, PT, |R13|, 6.5827683646048100446e-37, PT ;  /* 0x036000000d00780b */ /* 0x000fc80003f2e200 */
[----:B------:R-:W-:Y:S01]  /*2210*/  DFMA R48, R38, R38, R6 ;  /* 0x000000262630722b */ /* 0x000fe20000000006 */
[----:B------:R-:W-:-:S05]  /*2220*/  IMAD.MOV.U32 R6, RZ, RZ, 0x1 ;  /* 0x00000001ff067424 */ /* 0x000fca00078e00ff */
        /* <DEDUP_REMOVED lines=18> */
.L_x_24:
[----:B------:R-:W-:Y:S05]  /*2350*/  BSYNC.RECONVERGENT B1 ;  /* 0x0000000000017941 */ /* 0x000fea0003800200 */
.L_x_23:
[----:B------:R-:W0:Y:S01]  /*2360*/  MUFU.RCP64H R7, R49 ;  /* 0x0000003100077308 */ /* 0x000e220000001800 */
[----:B------:R-:W-:Y:S01]  /*2370*/  IMAD.MOV.U32 R6, RZ, RZ, 0x1 ;  /* 0x00000001ff067424 */ /* 0x000fe200078e00ff */
[----:B------:R-:W-:Y:S01]  /*2380*/  DMUL R40, R20, R40 ;  /* 0x0000002814287228 */ /* 0x000fe20000000000 */
[----:B------:R-:W-:Y:S04]  /*2390*/  BSSY.RECONVERGENT B1, `(.L_x_25) ;  /* 0x0000015000017945 */ /* 0x000fe80003800200 */
[----:B0-----:R-:W-:-:S08]  /*23a0*/  DFMA R8, -R48, R6, 1 ;  /* 0x3ff000003008742b */ /* 0x001fd00000000106 */
[----:B------:R-:W-:-:S08]  /*23b0*/  DFMA R8, R8, R8, R8 ;  /* 0x000000080808722b */ /* 0x000fd00000000008 */
[----:B------:R-:W-:Y:S02]  /*23c0*/  DFMA R8, R6, R8, R6 ;  /* 0x000000080608722b */ /* 0x000fe40000000006 */
[----:B------:R-:W-:-:S06]  /*23d0*/  DFMA R6, R38, R38, R22 ;  /* 0x000000262606722b */ /* 0x000fcc0000000016 */
[----:B------:R-:W-:Y:S02]  /*23e0*/  DFMA R10, -R48, R8, 1 ;  /* 0x3ff00000300a742b */ /* 0x000fe40000000108 */
[----:B------:R-:W-:-:S06]  /*23f0*/  DFMA R12, R28, R6, R40 ;  /* 0x000000061c0c722b */ /* 0x000fcc0000000028 */
[----:B------:R-:W-:-:S04]  /*2400*/  DFMA R10, R8, R10, R8 ;  /* 0x0000000a080a722b */ /* 0x000fc80000000008 */
[----:B------:R-:W-:-:S04]  /*2410*/  FSETP.GEU.AND P1, PT, |R13|, 6.5827683646048100446e-37, PT ;  /* 0x036000000d00780b */ /* 0x000fc80003f2e200 */
        /* <DEDUP_REMOVED lines=12> */
.L_x_26:
[----:B------:R-:W-:Y:S05]  /*24e0*/  BSYNC.RECONVERGENT B1 ;  /* 0x0000000000017941 */ /* 0x000fea0003800200 */
.L_x_25:
[----:B------:R-:W-:Y:S01]  /*24f0*/  VIADD R0, R0, 0x1 ;  /* 0x0000000100007836 */ /* 0x000fe20000000000 */
[----:B------:R-:W-:Y:S02]  /*2500*/  DSETP.GEU.AND P0, PT, R38, R16, PT ;  /* 0x000000102600722a */ /* 0x000fe40003f0e000 */
[-C--:B------:R-:W-:Y:S02]  /*2510*/  DFMA R32, R4, R2.reuse, R32 ;  /* 0x000000020420722b */ /* 0x080fe40000000020 */
[----:B------:R-:W-:Y:S01]  /*2520*/  ISETP.LT.AND P1, PT, R0, UR6, PT ;  /* 0x0000000600007c0c */ /* 0x000fe2000bf21270 */
[----:B------:R-:W-:-:S12]  /*2530*/  DFMA R30, R6, R2, R30 ;  /* 0x00000002061e722b */ /* 0x000fd8000000001e */
[----:B------:R-:W-:Y:S05]  /*2540*/  @P0 BRA P1, `(.L_x_27) ;  /* 0xffffffe000400947 */ /* 0x000fea000083ffff */
[----:B------:R-:W-:Y:S05]  /*2550*/  BSYNC.RECONVERGENT B0 ;  /* 0x0000000000007941 */ /* 0x000fea0003800200 */
.L_x_0:
[----:B------:R-:W0:Y:S01]  /*2560*/  S2R R0, SR_TID.X ;  /* 0x0000000000007919 */ /* 0x000e220000002100 */
[----:B------:R-:W0:Y:S01]  /*2570*/  S2UR UR7, SR_CTAID.X ;  /* 0x00000000000779c3 */ /* 0x000e220000002500 */
[----:B-----5:R-:W-:Y:S07]  /*2580*/  STG.E.64 desc[UR4][R34.64], R38 ;  /* 0x0000002622007986 */ /* 0x020fee000c101b04 */
[----:B------:R-:W0:Y:S08]  /*2590*/  LDC R9, c[0x0][0x360] ;  /* 0x0000d800ff097b82 */ /* 0x000e300000000800 */
[----:B------:R-:W1:Y:S08]  /*25a0*/  LDC.64 R2, c[0x0][0x3b8] ;  /* 0x0000ee00ff027b82 */ /* 0x000e700000000a00 */
[----:B------:R-:W2:Y:S08]  /*25b0*/  LDC.64 R4, c[0x0][0x3c0] ;  /* 0x0000f000ff047b82 */ /* 0x000eb00000000a00 */
[----:B------:R-:W3:Y:S01]  /*25c0*/  LDC.64 R6, c[0x0][0x3c8] ;  /* 0x0000f200ff067b82 */ /* 0x000ee20000000a00 */
[----:B0-----:R-:W-:-:S04]  /*25d0*/  IMAD R9, R9, UR7, R0 ;  /* 0x0000000709097c24 */ /* 0x001fc8000f8e0200 */
[----:B-1----:R-:W-:-:S05]  /*25e0*/  IMAD.WIDE R2, R9, 0x8, R2 ;  /* 0x0000000809027825 */ /* 0x002fca00078e0202 */
[----:B------:R-:W-:Y:S01]  /*25f0*/  STG.E.64 desc[UR4][R2.64], R36 ;  /* 0x0000002402007986 */ /* 0x000fe2000c101b04 */
[----:B--2---:R-:W-:-:S05]  /*2600*/  IMAD.WIDE R4, R9, 0x8, R4 ;  /* 0x0000000809047825 */ /* 0x004fca00078e0204 */
[----:B------:R-:W-:Y:S01]  /*2610*/  STG.E.64 desc[UR4][R4.64], R32 ;  /* 0x0000002004007986 */ /* 0x000fe2000c101b04 */
[----:B---3--:R-:W-:-:S05]  /*2620*/  IMAD.WIDE R6, R9, 0x8, R6 ;  /* 0x0000000809067825 */ /* 0x008fca00078e0206 */
[----:B------:R-:W-:Y:S01]  /*2630*/  STG.E.64 desc[UR4][R6.64], R30 ;  /* 0x0000001e06007986 */ /* 0x000fe2000c101b04 */
[----:B------:R-:W-:Y:S05]  /*2640*/  EXIT ;  /* 0x000000000000794d */ /* 0x000fea0003800000 */
        .weak           $__internal_0_$__cuda_sm20_div_rn_f64_full
        .type           $__internal_0_$__cuda_sm20_div_rn_f64_full,@function
        .size           $__internal_0_$__cuda_sm20_div_rn_f64_full,($__internal_1_$__cuda_sm20_dsqrt_rn_f64_mediumpath_v1 - $__internal_0_$__cuda_sm20_div_rn_f64_full)
$__internal_0_$__cuda_sm20_div_rn_f64_full:
[C---:B------:R-:W-:Y:S01]  /*2650*/  FSETP.GEU.AND P0, PT, |R11|.reuse, 1.469367938527859385e-39, PT ;  /* 0x001000000b00780b */ /* 0x040fe20003f0e200 */
[----:B------:R-:W-:Y:S01]  /*2660*/  IMAD.MOV.U32 R14, RZ, RZ, 0x1 ;  /* 0x00000001ff0e7424 */ /* 0x000fe200078e00ff */
[----:B------:R-:W-:Y:S01]  /*2670*/  LOP3.LUT R8, R11, 0x800fffff, RZ, 0xc0, !PT ;  /* 0x800fffff0b087812 */ /* 0x000fe200078ec0ff */
[----:B------:R-:W-:Y:S01]  /*2680*/  BSSY.RECONVERGENT B2, `(.L_x_28) ;  /* 0x0000054000027945 */ /* 0x000fe20003800200 */
[C---:B------:R-:W-:Y:S02]  /*2690*/  FSETP.GEU.AND P2, PT, |R13|.reuse, 1.469367938527859385e-39, PT ;  /* 0x001000000d00780b */ /* 0x040fe40003f4e200 */
[----:B------:R-:W-:Y:S01]  /*26a0*/  LOP3.LUT R9, R8, 0x3ff00000, RZ, 0xfc, !PT ;  /* 0x3ff0000008097812 */ /* 0x000fe200078efcff */
[----:B------:R-:W-:Y:S01]  /*26b0*/  IMAD.MOV.U32 R8, RZ, RZ, R10 ;  /* 0x000000ffff087224 */ /* 0x000fe200078e000a */
[----:B------:R-:W-:Y:S02]  /*26c0*/  LOP3.LUT R50, R13, 0x7ff00000, RZ, 0xc0, !PT ;  /* 0x7ff000000d327812 */ /* 0x000fe400078ec0ff */
[----:B------:R-:W-:-:S03]  /*26d0*/  LOP3.LUT R51, R11, 0x7ff00000, RZ, 0xc0, !PT ;  /* 0x7ff000000b337812 */ /* 0x000fc600078ec0ff */
[----:B------:R-:W-:Y:S01]  /*26e0*/  @!P0 DMUL R8, R10, 8.98846567431157953865e+307 ;  /* 0x7fe000000a088828 */ /* 0x000fe20000000000 */
[----:B------:R-:W-:-:S03]  /*26f0*/  ISETP.GE.U32.AND P1, PT, R50, R51, PT ;  /* 0x000000333200720c */ /* 0x000fc60003f26070 */
[----:B------:R-:W-:Y:S01]  /*2700*/  @!P2 LOP3.LUT R7, R11, 0x7ff00000, RZ, 0xc0, !PT ;  /* 0x7ff000000b07a812 */ /* 0x000fe200078ec0ff */
[----:B------:R-:W-:Y:S01]  /*2710*/  @!P2 IMAD.MOV.U32 R46, RZ, RZ, RZ ;  /* 0x000000ffff2ea224 */ /* 0x000fe200078e00ff */
[----:B------:R-:W0:Y:S02]  /*2720*/  MUFU.RCP64H R15, R9 ;  /* 0x00000009000f7308 */ /* 0x000e240000001800 */
[----:B------:R-:W-:Y:S02]  /*2730*/  @!P2 ISETP.GE.U32.AND P3, PT, R50, R7, PT ;  /* 0x000000073200a20c */ /* 0x000fe40003f66070 */
[----:B------:R-:W-:Y:S02]  /*2740*/  MOV R7, 0x1ca00000 ;  /* 0x1ca0000000077802 */ /* 0x000fe40000000f00 */
[----:B------:R-:W-:Y:S02]  /*2750*/  @!P0 LOP3.LUT R51, R9, 0x7ff00000, RZ, 0xc0, !PT ;  /* 0x7ff0000009338812 */ /* 0x000fe400078ec0ff */
[----:B------:R-:W-:Y:S01]  /*2760*/  @!P2 SEL R43, R7, 0x63400000, !P3 ;  /* 0x63400000072ba807 */ /* 0x000fe20005800000 */
[----:B0-----:R-:W-:-:S08]  /*2770*/  DFMA R44, R14, -R8, 1 ;  /* 0x3ff000000e2c742b */ /* 0x001fd00000000808 */
[----:B------:R-:W-:-:S08]  /*2780*/  DFMA R44, R44, R44, R44 ;  /* 0x0000002c2c2c722b */ /* 0x000fd0000000002c */
[----:B------:R-:W-:Y:S01]  /*2790*/  DFMA R44, R14, R44, R14 ;  /* 0x0000002c0e2c722b */ /* 0x000fe2000000000e */
[--C-:B------:R-:W-:Y:S02]  /*27a0*/  @!P2 LOP3.LUT R14, R43, 0x80000000, R13.reuse, 0xf8, !PT ;  /* 0x800000002b0ea812 */ /* 0x100fe400078ef80d */
[----:B------:R-:W-:Y:S02]  /*27b0*/  SEL R15, R7, 0x63400000, !P1 ;  /* 0x63400000070f7807 */ /* 0x000fe40004800000 */
[----:B------:R-:W-:Y:S01]  /*27c0*/  @!P2 LOP3.LUT R47, R14, 0x100000, RZ, 0xfc, !PT ;  /* 0x001000000e2fa812 */ /* 0x000fe200078efcff */
[----:B------:R-:W-:Y:S02]  /*27d0*/  IMAD.MOV.U32 R14, RZ, RZ, R12 ;  /* 0x000000ffff0e7224 */ /* 0x000fe400078e000c */
[----:B------:R-:W-:Y:S01]  /*27e0*/  DFMA R42, R44, -R8, 1 ;  /* 0x3ff000002c2a742b */ /* 0x000fe20000000808 */
[----:B------:R-:W-:-:S06]  /*27f0*/  LOP3.LUT R15, R15, 0x800fffff, R13, 0xf8, !PT ;  /* 0x800fffff0f0f7812 */ /* 0x000fcc00078ef80d */
[----:B------:R-:W-:Y:S02]  /*2800*/  @!P2 DFMA R14, R14, 2, -R46 ;  /* 0x400000000e0ea82b */ /* 0x000fe4000000082e */
[----:B------:R-:W-:-:S08]  /*2810*/  DFMA R42, R44, R42, R44 ;  /* 0x0000002a2c2a722b */ /* 0x000fd0000000002c */
[----:B------:R-:W-:Y:S01]  /*2820*/  DMUL R44, R42, R14 ;  /* 0x0000000e2a2c7228 */ /* 0x000fe20000000000 */
[----:B------:R-:W-:-:S07]  /*2830*/  @!P2 LOP3.LUT R50, R15, 0x7ff00000, RZ, 0xc0, !PT ;  /* 0x7ff000000f32a812 */ /* 0x000fce00078ec0ff */
[----:B------:R-:W-:-:S08]  /*2840*/  DFMA R46, R44, -R8, R14 ;  /* 0x800000082c2e722b */ /* 0x000fd0000000000e */
[----:B------:R-:W-:Y:S01]  /*2850*/  DFMA R46, R42, R46, R44 ;  /* 0x0000002e2a2e722b */ /* 0x000fe2000000002c */
[----:B------:R-:W-:Y:S02]  /*2860*/  VIADD R42, R50, 0xffffffff ;  /* 0xffffffff322a7836 */ /* 0x000fe40000000000 */
[----:B------:R-:W-:-:S03]  /*2870*/  VIADD R43, R51, 0xffffffff ;  /* 0xffffffff332b7836 */ /* 0x000fc60000000000 */
[----:B------:R-:W-:-:S04]  /*2880*/  ISETP.GT.U32.AND P0, PT, R42, 0x7feffffe, PT ;  /* 0x7feffffe2a00780c */ /* 0x000fc80003f04070 */
[----:B------:R-:W-:-:S13]  /*2890*/  ISETP.GT.U32.OR P0, PT, R43, 0x7feffffe, P0 ;  /* 0x7feffffe2b00780c */ /* 0x000fda0000704470 */
[----:B------:R-:W-:Y:S05]  /*28a0*/  @P0 BRA `(.L_x_29) ;  /* 0x0000000000700947 */ /* 0x000fea0003800000 */
[----:B------:R-:W-:Y:S02]  /*28b0*/  LOP3.LUT R42, R13, 0x7ff00000, RZ, 0xc0, !PT ;  /* 0x7ff000000d2a7812 */ /* 0x000fe400078ec0ff */
[----:B------:R-:W-:-:S04]  /*28c0*/  LOP3.LUT R13, R11, 0x7ff00000, RZ, 0xc0, !PT ;  /* 0x7ff000000b0d7812 */ /* 0x000fc800078ec0ff */
[CC--:B------:R-:W-:Y:S02]  /*28d0*/  VIADDMNMX R12, R42.reuse, -R13.reuse, 0xb9600000, !PT ;  /* 0xb96000002a0c7446 */ /* 0x0c0fe4000780090d */
[----:B------:R-:W-:Y:S02]  /*28e0*/  ISETP.GE.U32.AND P0, PT, R42, R13, PT ;  /* 0x0000000d2a00720c */ /* 0x000fe40003f06070 */
[----:B------:R-:W-:Y:S02]  /*28f0*/  VIMNMX R12, PT, PT, R12, 0x46a00000, PT ;  /* 0x46a000000c0c7848 */ /* 0x000fe40003fe0100 */
[----:B------:R-:W-:-:S05]  /*2900*/  SEL R7, R7, 0x63400000, !P0 ;  /* 0x6340000007077807 */ /* 0x000fca0004000000 */
[----:B------:R-:W-:Y:S02]  /*2910*/  IMAD.IADD R7, R12, 0x1, -R7 ;  /* 0x000000010c077824 */ /* 0x000fe400078e0a07 */
[----:B------:R-:W-:Y:S02]  /*2920*/  IMAD.MOV.U32 R12, RZ, RZ, RZ ;  /* 0x000000ffff0c7224 */ /* 0x000fe400078e00ff */
[----:B------:R-:W-:-:S06]  /*2930*/  VIADD R13, R7, 0x7fe00000 ;  /* 0x7fe00000070d7836 */ /* 0x000fcc0000000000 */
[----:B------:R-:W-:-:S10]  /*2940*/  DMUL R42, R46, R12 ;  /* 0x0000000c2e2a7228 */ /* 0x000fd40000000000 */
[----:B------:R-:W-:-:S13]  /*2950*/  FSETP.GTU.AND P0, PT, |R43|, 1.469367938527859385e-39, PT ;  /* 0x001000002b00780b */ /* 0x000fda0003f0c200 */
[----:B------:R-:W-:Y:S05]  /*2960*/  @P0 BRA `(.L_x_30) ;  /* 0x0000000000940947 */ /* 0x000fea0003800000 */
[----:B------:R-:W-:Y:S01]  /*2970*/  DFMA R8, R46, -R8, R14 ;  /* 0x800000082e08722b */ /* 0x000fe2000000000e */
[----:B------:R-:W-:-:S09]  /*2980*/  IMAD.MOV.U32 R12, RZ, RZ, RZ ;  /* 0x000000ffff0c7224 */ /* 0x000fd200078e00ff */
[C---:B------:R-:W-:Y:S02]  /*2990*/  FSETP.NEU.AND P0, PT, R9.reuse, RZ, PT ;  /* 0x000000ff0900720b */ /* 0x040fe40003f0d000 */
[----:B------:R-:W-:-:S04]  /*29a0*/  LOP3.LUT R11, R9, 0x80000000, R11, 0x48, !PT ;  /* 0x80000000090b7812 */ /* 0x000fc800078e480b */
[----:B------:R-:W-:-:S07]  /*29b0*/  LOP3.LUT R13, R11, R13, RZ, 0xfc, !PT ;  /* 0x0000000d0b0d7212 */ /* 0x000fce00078efcff */
[----:B------:R-:W-:Y:S05]  /*29c0*/  @!P0 BRA `(.L_x_30) ;  /* 0x00000000007c8947 */ /* 0x000fea0003800000 */
[----:B------:R-:W-:Y:S01]  /*29d0*/  IMAD.MOV R9, RZ, RZ, -R7 ;  /* 0x000000ffff097224 */ /* 0x000fe200078e0a07 */
[----:B------:R-:W-:Y:S01]  /*29e0*/  DMUL.RP R12, R46, R12 ;  /* 0x0000000c2e0c7228 */ /* 0x000fe20000008000 */
[----:B------:R-:W-:Y:S01]  /*29f0*/  IMAD.MOV.U32 R8, RZ, RZ, RZ ;  /* 0x000000ffff087224 */ /* 0x000fe200078e00ff */
[----:B------:R-:W-:-:S05]  /*2a00*/  IADD3 R7, PT, PT, -R7, -0x43300000, RZ ;  /* 0xbcd0000007077810 */ /* 0x000fca0007ffe1ff */
[----:B------:R-:W-:-:S03]  /*2a10*/  DFMA R8, R42, -R8, R46 ;  /* 0x800000082a08722b */ /* 0x000fc6000000002e */
[----:B------:R-:W-:-:S07]  /*2a20*/  LOP3.LUT R11, R13, R11, RZ, 0x3c, !PT ;  /* 0x0000000b0d0b7212 */ /* 0x000fce00078e3cff */
[----:B------:R-:W-:-:S04]  /*2a30*/  FSETP.NEU.AND P0, PT, |R9|, R7, PT ;  /* 0x000000070900720b */ /* 0x000fc80003f0d200 */
[----:B------:R-:W-:Y:S02]  /*2a40*/  FSEL R42, R12, R42, !P0 ;  /* 0x0000002a0c2a7208 */ /* 0x000fe40004000000 */
[----:B------:R-:W-:Y:S01]  /*2a50*/  FSEL R43, R11, R43, !P0 ;  /* 0x0000002b0b2b7208 */ /* 0x000fe20004000000 */
[----:B------:R-:W-:Y:S06]  /*2a60*/  BRA `(.L_x_30) ;  /* 0x0000000000547947 */ /* 0x000fec0003800000 */
.L_x_29:
[----:B------:R-:W-:-:S14]  /*2a70*/  DSETP.NAN.AND P0, PT, R12, R12, PT ;  /* 0x0000000c0c00722a */ /* 0x000fdc0003f08000 */
[----:B------:R-:W-:Y:S05]  /*2a80*/  @P0 BRA `(.L_x_31) ;  /* 0x0000000000440947 */ /* 0x000fea0003800000 */
[----:B------:R-:W-:-:S14]  /*2a90*/  DSETP.NAN.AND P0, PT, R10, R10, PT ;  /* 0x0000000a0a00722a */ /* 0x000fdc0003f08000 */
[----:B------:R-:W-:Y:S05]  /*2aa0*/  @P0 BRA `(.L_x_32) ;  /* 0x0000000000300947 */ /* 0x000fea0003800000 */
[----:B------:R-:W-:Y:S01]  /*2ab0*/  ISETP.NE.AND P0, PT, R50, R51, PT ;  /* 0x000000333200720c */ /* 0x000fe20003f05270 */
[----:B------:R-:W-:Y:S02]  /*2ac0*/  IMAD.MOV.U32 R42, RZ, RZ, 0x0 ;  /* 0x00000000ff2a7424 */ /* 0x000fe400078e00ff */
[----:B------:R-:W-:-:S10]  /*2ad0*/  IMAD.MOV.U32 R43, RZ, RZ, -0x80000 ;  /* 0xfff80000ff2b7424 */ /* 0x000fd400078e00ff */
[----:B------:R-:W-:Y:S05]  /*2ae0*/  @!P0 BRA `(.L_x_30) ;  /* 0x0000000000348947 */ /* 0x000fea0003800000 */
[----:B------:R-:W-:Y:S02]  /*2af0*/  ISETP.NE.AND P0, PT, R50, 0x7ff00000, PT ;  /* 0x7ff000003200780c */ /* 0x000fe40003f05270 */
[----:B------:R-:W-:Y:S02]  /*2b00*/  LOP3.LUT R43, R13, 0x80000000, R11, 0x48, !PT ;  /* 0x800000000d2b7812 */ /* 0x000fe400078e480b */
[----:B------:R-:W-:-:S13]  /*2b10*/  ISETP.EQ.OR P0, PT, R51, RZ, !P0 ;  /* 0x000000ff3300720c */ /* 0x000fda0004702670 */
[----:B------:R-:W-:Y:S01]  /*2b20*/  @P0 LOP3.LUT R7, R43, 0x7ff00000, RZ, 0xfc, !PT ;  /* 0x7ff000002b070812 */ /* 0x000fe200078efcff */
[----:B------:R-:W-:Y:S02]  /*2b30*/  @!P0 IMAD.MOV.U32 R42, RZ, RZ, RZ ;  /* 0x000000ffff2a8224 */ /* 0x000fe400078e00ff */
[----:B------:R-:W-:Y:S02]  /*2b40*/  @P0 IMAD.MOV.U32 R42, RZ, RZ, RZ ;  /* 0x000000ffff2a0224 */ /* 0x000fe400078e00ff */
[----:B------:R-:W-:Y:S01]  /*2b50*/  @P0 IMAD.MOV.U32 R43, RZ, RZ, R7 ;  /* 0x000000ffff2b0224 */ /* 0x000fe200078e0007 */
[----:B------:R-:W-:Y:S06]  /*2b60*/  BRA `(.L_x_30) ;  /* 0x0000000000147947 */ /* 0x000fec0003800000 */
.L_x_32:
[----:B------:R-:W-:Y:S01]  /*2b70*/  LOP3.LUT R43, R11, 0x80000, RZ, 0xfc, !PT ;  /* 0x000800000b2b7812 */ /* 0x000fe200078efcff */
[----:B------:R-:W-:Y:S01]  /*2b80*/  IMAD.MOV.U32 R42, RZ, RZ, R10 ;  /* 0x000000ffff2a7224 */ /* 0x000fe200078e000a */
[----:B------:R-:W-:Y:S06]  /*2b90*/  BRA `(.L_x_30) ;  /* 0x0000000000087947 */ /* 0x000fec0003800000 */
.L_x_31:
[----:B------:R-:W-:Y:S01]  /*2ba0*/  LOP3.LUT R43, R13, 0x80000, RZ, 0xfc, !PT ;  /* 0x000800000d2b7812 */ /* 0x000fe200078efcff */
[----:B------:R-:W-:-:S07]  /*2bb0*/  IMAD.MOV.U32 R42, RZ, RZ, R12 ;  /* 0x000000ffff2a7224 */ /* 0x000fce00078e000c */
.L_x_30:
[----:B------:R-:W-:Y:S05]  /*2bc0*/  BSYNC.RECONVERGENT B2 ;  /* 0x0000000000027941 */ /* 0x000fea0003800200 */
.L_x_28:
[----:B------:R-:W-:-:S04]  /*2bd0*/  IMAD.MOV.U32 R7, RZ, RZ, 0x0 ;  /* 0x00000000ff077424 */ /* 0x000fc800078e00ff */
[----:B------:R-:W-:Y:S05]  /*2be0*/  RET.REL.NODEC R6 `(_Z20geokerr_batch_kernelPKdS0_S0_S0_S0_S0_PdS1_S1_S1_iid) ;  /* 0xffffffd406047950 */ /* 0x000fea0003c3ffff */
        .weak           $__internal_1_$__cuda_sm20_dsqrt_rn_f64_mediumpath_v1
        .type           $__internal_1_$__cuda_sm20_dsqrt_rn_f64_mediumpath_v1,@function
        .size           $__internal_1_$__cuda_sm20_dsqrt_rn_f64_mediumpath_v1,($_Z20geokerr_batch_kernelPKdS0_S0_S0_S0_S0_PdS1_S1_S1_iid$__internal_trig_reduction_slowpathd - $__internal_1_$__cuda_sm20_dsqrt_rn_f64_mediumpath_v1)
$__internal_1_$__cuda_sm20_dsqrt_rn_f64_mediumpath_v1:
[----:B------:R-:W-:Y:S01]  /*2bf0*/  ISETP.GE.U32.AND P0, PT, R42, -0x3400000, PT ;  /* 0xfcc000002a00780c */ /* 0x000fe20003f06070 */
[----:B------:R-:W-:Y:S01]  /*2c00*/  BSSY.RECONVERGENT B2, `(.L_x_33) ;  /* 0x0000027000027945 */ /* 0x000fe20003800200 */
[----:B------:R-:W-:Y:S02]  /*2c10*/  IMAD.MOV.U32 R43, RZ, RZ, R9 ;  /* 0x000000ffff2b7224 */ /* 0x000fe400078e0009 */
[----:B------:R-:W-:Y:S02]  /*2c20*/  IMAD.MOV.U32 R9, RZ, RZ, R7 ;  /* 0x000000ffff097224 */ /* 0x000fe400078e0007 */
[----:B------:R-:W-:Y:S02]  /*2c30*/  IMAD.MOV.U32 R42, RZ, RZ, R10 ;  /* 0x000000ffff2a7224 */ /* 0x000fe400078e000a */
[----:B------:R-:W-:-:S05]  /*2c40*/  IMAD.MOV.U32 R7, RZ, RZ, R11 ;  /* 0x000000ffff077224 */ /* 0x000fca00078e000b */
[----:B------:R-:W-:Y:S05]  /*2c50*/  @!P0 BRA `(.L_x_34) ;  /* 0x0000000000208947 */ /* 0x000fea0003800000 */
[----:B------:R-:W-:-:S10]  /*2c60*/  DFMA.RM R6, R8, R12, R6 ;  /* 0x0000000c0806722b */ /* 0x000fd40000004006 */
[----:B------:R-:W-:-:S05]  /*2c70*/  IADD3 R8, P0, PT, R6, 0x1, RZ ;  /* 0x0000000106087810 */ /* 0x000fca0007f1e0ff */
[----:B------:R-:W-:-:S06]  /*2c80*/  IMAD.X R9, RZ, RZ, R7, P0 ;  /* 0x000000ffff097224 */ /* 0x000fcc00000e0607 */
[----:B------:R-:W-:-:S08]  /*2c90*/  DFMA.RP R42, -R6, R8, R42 ;  /* 0x00000008062a722b */ /* 0x000fd0000000812a */
[----:B------:R-:W-:-:S06]  /*2ca0*/  DSETP.GT.AND P0, PT, R42, RZ, PT ;  /* 0x000000ff2a00722a */ /* 0x000fcc0003f04000 */
[----:B------:R-:W-:Y:S02]  /*2cb0*/  FSEL R6, R8, R6, P0 ;  /* 0x0000000608067208 */ /* 0x000fe40000000000 */
[----:B------:R-:W-:Y:S01]  /*2cc0*/  FSEL R7, R9, R7, P0 ;  /* 0x0000000709077208 */ /* 0x000fe20000000000 */
[----:B------:R-:W-:Y:S06]  /*2cd0*/  BRA `(.L_x_35) ;  /* 0x0000000000647947 */ /* 0x000fec0003800000 */
.L_x_34:
[----:B------:R-:W-:-:S14]  /*2ce0*/  DSETP.NE.AND P0, PT, R42, RZ, PT ;  /* 0x000000ff2a00722a */ /* 0x000fdc0003f05000 */
[----:B------:R-:W-:Y:S05]  /*2cf0*/  @!P0 BRA `(.L_x_36) ;  /* 0x0000000000588947 */ /* 0x000fea0003800000 */
[----:B------:R-:W-:-:S13]  /*2d00*/  ISETP.GE.AND P0, PT, R43, RZ, PT ;  /* 0x000000ff2b00720c */ /* 0x000fda0003f06270 */
[----:B------:R-:W-:Y:S02]  /*2d10*/  @!P0 IMAD.MOV.U32 R6, RZ, RZ, 0x0 ;  /* 0x00000000ff068424 */ /* 0x000fe400078e00ff */
[----:B------:R-:W-:Y:S01]  /*2d20*/  @!P0 IMAD.MOV.U32 R7, RZ, RZ, -0x80000 ;  /* 0xfff80000ff078424 */ /* 0x000fe200078e00ff */
[----:B------:R-:W-:Y:S06]  /*2d30*/  @!P0 BRA `(.L_x_35) ;  /* 0x00000000004c8947 */ /* 0x000fec0003800000 */
[----:B------:R-:W-:-:S13]  /*2d40*/  ISETP.GT.AND P0, PT, R43, 0x7fefffff, PT ;  /* 0x7fefffff2b00780c */ /* 0x000fda0003f04270 */
[----:B------:R-:W-:Y:S05]  /*2d50*/  @P0 BRA `(.L_x_36) ;  /* 0x0000000000400947 */ /* 0x000fea0003800000 */
[----:B------:R-:W-:Y:S01]  /*2d60*/  DMUL R42, R42, 8.11296384146066816958e+31 ;  /* 0x469000002a2a7828 */ /* 0x000fe20000000000 */
[----:B------:R-:W-:Y:S02]  /*2d70*/  IMAD.MOV.U32 R6, RZ, RZ, RZ ;  /* 0x000000ffff067224 */ /* 0x000fe400078e00ff */
[----:B------:R-:W-:Y:S02]  /*2d80*/  IMAD.MOV.U32 R10, RZ, RZ, 0x0 ;  /* 0x00000000ff0a7424 */ /* 0x000fe400078e00ff */
[----:B------:R-:W-:Y:S01]  /*2d90*/  IMAD.MOV.U32 R11, RZ, RZ, 0x3fd80000 ;  /* 0x3fd80000ff0b7424 */ /* 0x000fe200078e00ff */
[----:B------:R-:W0:Y:S02]  /*2da0*/  MUFU.RSQ64H R7, R43 ;  /* 0x0000002b00077308 */ /* 0x000e240000001c00 */
[----:B0-----:R-:W-:-:S08]  /*2db0*/  DMUL R8, R6, R6 ;  /* 0x0000000606087228 */ /* 0x001fd00000000000 */
[----:B------:R-:W-:-:S08]  /*2dc0*/  DFMA R8, R42, -R8, 1 ;  /* 0x3ff000002a08742b */ /* 0x000fd00000000808 */
[----:B------:R-:W-:Y:S02]  /*2dd0*/  DFMA R10, R8, R10, 0.5 ;  /* 0x3fe00000080a742b */ /* 0x000fe4000000000a */
[----:B------:R-:W-:-:S08]  /*2de0*/  DMUL R8, R6, R8 ;  /* 0x0000000806087228 */ /* 0x000fd00000000000 */
[----:B------:R-:W-:-:S08]  /*2df0*/  DFMA R8, R10, R8, R6 ;  /* 0x000000080a08722b */ /* 0x000fd00000000006 */
[----:B------:R-:W-:Y:S02]  /*2e00*/  DMUL R6, R42, R8 ;  /* 0x000000082a067228 */ /* 0x000fe40000000000 */
[----:B------:R-:W-:-:S06]  /*2e10*/  VIADD R9, R9, 0xfff00000 ;  /* 0xfff0000009097836 */ /* 0x000fcc0000000000 */
[----:B------:R-:W-:-:S08]  /*2e20*/  DFMA R10, R6, -R6, R42 ;  /* 0x80000006060a722b */ /* 0x000fd0000000002a */
[----:B------:R-:W-:-:S10]  /*2e30*/  DFMA R6, R8, R10, R6 ;  /* 0x0000000a0806722b */ /* 0x000fd40000000006 */
[----:B------:R-:W-:Y:S01]  /*2e40*/  VIADD R7, R7, 0xfcb00000 ;  /* 0xfcb0000007077836 */ /* 0x000fe20000000000 */
[----:B------:R-:W-:Y:S06]  /*2e50*/  BRA `(.L_x_35) ;  /* 0x0000000000047947 */ /* 0x000fec0003800000 */
.L_x_36:
[----:B------:R-:W-:-:S11]  /*2e60*/  DADD R6, R42, R42 ;  /* 0x000000002a067229 */ /* 0x000fd6000000002a */
.L_x_35:
[----:B------:R-:W-:Y:S05]  /*2e70*/  BSYNC.RECONVERGENT B2 ;  /* 0x0000000000027941 */ /* 0x000fea0003800200 */
.L_x_33:
[----:B------:R-:W-:-:S04]  /*2e80*/  IMAD.MOV.U32 R15, RZ, RZ, 0x0 ;  /* 0x00000000ff0f7424 */ /* 0x000fc800078e00ff */
[----:B------:R-:W-:Y:S05]  /*2e90*/  RET.REL.NODEC R14 `(_Z20geokerr_batch_kernelPKdS0_S0_S0_S0_S0_PdS1_S1_S1_iid) ;  /* 0xffffffd00e587950 */ /* 0x000fea0003c3ffff */
        .type           $_Z20geokerr_batch_kernelPKdS0_S0_S0_S0_S0_PdS1_S1_S1_iid$__internal_trig_reduction_slowpathd,@function
        .size           $_Z20geokerr_batch_kernelPKdS0_S0_S0_S0_S0_PdS1_S1_S1_iid$__internal_trig_reduction_slowpathd,(.L_x_47 - $_Z20geokerr_batch_kernelPKdS0_S0_S0_S0_S0_PdS1_S1_S1_iid$__internal_trig_reduction_slowpathd)
$_Z20geokerr_batch_kernelPKdS0_S0_S0_S0_S0_PdS1_S1_S1_iid$__internal_trig_reduction_slowpathd:
[----:B------:R-:W-:Y:S01]  /*2ea0*/  SHF.R.U32.HI R6, RZ, 0x14, R5 ;  /* 0x00000014ff067819 */ /* 0x000fe20000011605 */
[----:B------:R-:W-:Y:S01]  /*2eb0*/  IMAD.MOV.U32 R7, RZ, RZ, RZ ;  /* 0x000000ffff077224 */ /* 0x000fe200078e00ff */
[----:B------:R-:W-:Y:S02]  /*2ec0*/  MOV R9, R5 ;  /* 0x0000000500097202 */ /* 0x000fe40000000f00 */
[----:B------:R-:W-:-:S04]  /*2ed0*/  LOP3.LUT R10, R6, 0x7ff, RZ, 0xc0, !PT ;  /* 0x000007ff060a7812 */ /* 0x000fc800078ec0ff */
[----:B------:R-:W-:-:S13]  /*2ee0*/  ISETP.NE.AND P0, PT, R10, 0x7ff, PT ;  /* 0x000007ff0a00780c */ /* 0x000fda0003f05270 */
[----:B------:R-:W-:Y:S05]  /*2ef0*/  @!P0 BRA `(.L_x_37) ;  /* 0x0000000800508947 */ /* 0x000fea0003800000 */
[----:B------:R-:W-:Y:S01]  /*2f00*/  VIADD R7, R10, 0xfffffc00 ;  /* 0xfffffc000a077836 */ /* 0x000fe20000000000 */
[----:B------:R-:W-:Y:S01]  /*2f10*/  BSSY.RECONVERGENT B3, `(.L_x_38) ;  /* 0x000002e000037945 */ /* 0x000fe20003800200 */
[----:B------:R-:W-:-:S03]  /*2f20*/  CS2R R12, SRZ ;  /* 0x00000000000c7805 */ /* 0x000fc6000001ff00 */
[----:B------:R-:W-:Y:S02]  /*2f30*/  SHF.R.U32.HI R46, RZ, 0x6, R7 ;  /* 0x00000006ff2e7819 */ /* 0x000fe40000011607 */
[----:B------:R-:W-:Y:S02]  /*2f40*/  ISETP.GE.U32.AND P0, PT, R7, 0x80, PT ;  /* 0x000000800700780c */ /* 0x000fe40003f06070 */
[C---:B------:R-:W-:Y:S02]  /*2f50*/  IADD3 R7, PT, PT, -R46.reuse, 0x13, RZ ;  /* 0x000000132e077810 */ /* 0x040fe40007ffe1ff */
[----:B------:R-:W-:Y:S02]  /*2f60*/  IADD3 R47, PT, PT, -R46, 0xf, RZ ;  /* 0x0000000f2e2f7810 */ /* 0x000fe40007ffe1ff */
[----:B------:R-:W-:-:S04]  /*2f70*/  SEL R7, R7, 0x12, P0 ;  /* 0x0000001207077807 */ /* 0x000fc80000000000 */
[----:B------:R-:W-:-:S13]  /*2f80*/  ISETP.GE.AND P0, PT, R47, R7, PT ;  /* 0x000000072f00720c */ /* 0x000fda0003f06270 */
[----:B------:R-:W-:Y:S05]  /*2f90*/  @P0 BRA `(.L_x_39) ;  /* 0x0000000000940947 */ /* 0x000fea0003800000 */
[----:B------:R-:W0:Y:S01]  /*2fa0*/  LDC.64 R10, c[0x0][0x358] ;  /* 0x0000d600ff0a7b82 */ /* 0x000e220000000a00 */
[C---:B------:R-:W-:Y:S01]  /*2fb0*/  SHF.L.U64.HI R14, R8.reuse, 0xb, R9 ;  /* 0x0000000b080e7819 */ /* 0x040fe20000010209 */
[----:B------:R-:W-:Y:S01]  /*2fc0*/  BSSY.RECONVERGENT B4, `(.L_x_40) ;  /* 0x0000021000047945 */ /* 0x000fe20003800200 */
[----:B------:R-:W-:Y:S01]  /*2fd0*/  IMAD.SHL.U32 R9, R8, 0x800, RZ ;  /* 0x0000080008097824 */ /* 0x000fe200078e00ff */
[----:B------:R-:W-:Y:S01]  /*2fe0*/  IADD3 R46, PT, PT, RZ, -R46, -R7 ;  /* 0x8000002eff2e7210 */ /* 0x000fe20007ffe807 */
[----:B------:R-:W-:Y:S01]  /*2ff0*/  IMAD.MOV.U32 R48, RZ, RZ, RZ ;  /* 0x000000ffff307224 */ /* 0x000fe200078e00ff */
[----:B------:R-:W-:Y:S02]  /*3000*/  CS2R R12, SRZ ;  /* 0x00000000000c7805 */ /* 0x000fe4000001ff00 */
[----:B------:R-:W-:-:S07]  /*3010*/  LOP3.LUT R8, R14, 0x80000000, RZ, 0xfc, !PT ;  /* 0x800000000e087812 */ /* 0x000fce00078efcff */
.L_x_41:
[----:B------:R-:W1:Y:S01]  /*3020*/  LDC.64 R14, c[0x4][RZ] ;  /* 0x01000000ff0e7b82 */ /* 0x000e620000000a00 */
[----:B0-----:R-:W-:Y:S02]  /*3030*/  R2UR UR10, R10 ;  /* 0x000000000a0a72ca */ /* 0x001fe400000e0000 */
[----:B------:R-:W-:Y:S01]  /*3040*/  R2UR UR11, R11 ;  /* 0x000000000b0b72ca */ /* 0x000fe200000e0000 */
[----:B-1----:R-:W-:-:S12]  /*3050*/  IMAD.WIDE R14, R47, 0x8, R14 ;  /* 0x000000082f0e7825 */ /* 0x002fd800078e020e */
[----:B------:R-:W2:Y:S01]  /*3060*/  LDG.E.64.CONSTANT R14, desc[UR10][R14.64] ;  /* 0x0000000a0e0e7981 */ /* 0x000ea2000c1e9b00 */
[----:B------:R-:W-:Y:S02]  /*3070*/  VIADD R46, R46, 0x1 ;  /* 0x000000012e2e7836 */ /* 0x000fe40000000000 */
[----:B------:R-:W-:Y:S02]  /*3080*/  VIADD R47, R47, 0x1 ;  /* 0x000000012f2f7836 */ /* 0x000fe40000000000 */
[----:B--2---:R-:W-:-:S04]  /*3090*/  IMAD.WIDE.U32 R12, P3, R14, R9, R12 ;  /* 0x000000090e0c7225 */ /* 0x004fc8000786000c */
[----:B------:R-:W-:Y:S02]  /*30a0*/  IMAD R49, R14, R8, RZ ;  /* 0x000000080e317224 */ /* 0x000fe400078e02ff */
[CC--:B------:R-:W-:Y:S02]  /*30b0*/  IMAD R50, R15.reuse, R9.reuse, RZ ;  /* 0x000000090f327224 */ /* 0x0c0fe400078e02ff */
[----:B------:R-:W-:Y:S01]  /*30c0*/  IMAD.HI.U32 R51, R15, R9, RZ ;  /* 0x000000090f337227 */ /* 0x000fe200078e00ff */
[----:B------:R-:W-:-:S03]  /*30d0*/  IADD3 R13, P0, PT, R49, R13, RZ ;  /* 0x0000000d310d7210 */ /* 0x000fc60007f1e0ff */
[----:B------:R-:W-:Y:S01]  /*30e0*/  IMAD R49, R48, 0x8, R1 ;  /* 0x0000000830317824 */ /* 0x000fe200078e0201 */
[----:B------:R-:W-:Y:S01]  /*30f0*/  IADD3 R13, P1, PT, R50, R13, RZ ;  /* 0x0000000d320d7210 */ /* 0x000fe20007f3e0ff */
[----:B------:R-:W-:-:S04]  /*3100*/  IMAD.HI.U32 R50, R14, R8, RZ ;  /* 0x000000080e327227 */ /* 0x000fc800078e00ff */
[----:B------:R-:W-:Y:S01]  /*3110*/  IMAD.X R14, RZ, RZ, R50, P3 ;  /* 0x000000ffff0e7224 */ /* 0x000fe200018e0632 */
[----:B------:R0:W-:Y:S01]  /*3120*/  STL.64 [R49], R12 ;  /* 0x0000000c31007387 */ /* 0x0001e20000100a00 */
[----:B------:R-:W-:-:S03]  /*3130*/  IMAD.HI.U32 R50, R15, R8, RZ ;  /* 0x000000080f327227 */ /* 0x000fc600078e00ff */
[----:B------:R-:W-:Y:S01]  /*3140*/  IADD3.X R14, P0, PT, R51, R14, RZ, P0, !PT ;  /* 0x0000000e330e7210 */ /* 0x000fe2000071e4ff */
[----:B------:R-:W-:Y:S02]  /*3150*/  IMAD R15, R15, R8, RZ ;  /* 0x000000080f0f7224 */ /* 0x000fe400078e02ff */
[----:B------:R-:W-:-:S03]  /*3160*/  VIADD R48, R48, 0x1 ;  /* 0x0000000130307836 */ /* 0x000fc60000000000 */
[----:B------:R-:W-:Y:S01]  /*3170*/  IADD3.X R15, P1, PT, R15, R14, RZ, P1, !PT ;  /* 0x0000000e0f0f7210 */ /* 0x000fe20000f3e4ff */
[----:B------:R-:W-:Y:S01]  /*3180*/  IMAD.X R14, RZ, RZ, R50, P0 ;  /* 0x000000ffff0e7224 */ /* 0x000fe200000e0632 */
[----:B------:R-:W-:-:S03]  /*3190*/  ISETP.NE.AND P0, PT, R46, -0xf, PT ;  /* 0xfffffff12e00780c */ /* 0x000fc60003f05270 */
[----:B0-----:R-:W-:Y:S02]  /*31a0*/  IMAD.X R13, RZ, RZ, R14, P1 ;  /* 0x000000ffff0d7224 */ /* 0x001fe400008e060e */
[----:B------:R-:W-:-:S08]  /*31b0*/  IMAD.MOV.U32 R12, RZ, RZ, R15 ;  /* 0x000000ffff0c7224 */ /* 0x000fd000078e000f */
[----:B------:R-:W-:Y:S05]  /*31c0*/  @P0 BRA `(.L_x_41) ;  /* 0xfffffffc00940947 */ /* 0x000fea000383ffff */
[----:B------:R-:W-:Y:S05]  /*31d0*/  BSYNC.RECONVERGENT B4 ;  /* 0x0000000000047941 */ /* 0x000fea0003800200 */
.L_x_40:
[----:B------:R-:W-:-:S07]  /*31e0*/  IMAD.MOV.U32 R47, RZ, RZ, R7 ;  /* 0x000000ffff2f7224 */ /* 0x000fce00078e0007 */
.L_x_39:
[----:B------:R-:W-:Y:S05]  /*31f0*/  BSYNC.RECONVERGENT B3 ;  /* 0x0000000000037941 */ /* 0x000fea0003800200 */
.L_x_38:
[C---:B------:R-:W-:Y:S02]  /*3200*/  LOP3.LUT R7, R6.reuse, 0x7ff, RZ, 0xc0, !PT ;  /* 0x000007ff06077812 */ /* 0x040fe400078ec0ff */
[----:B------:R-:W-:-:S03]  /*3210*/  LOP3.LUT P0, R53, R6, 0x3f, RZ, 0xc0, !PT ;  /* 0x0000003f06357812 */ /* 0x000fc6000780c0ff */
[----:B------:R-:W-:-:S05]  /*3220*/  VIADD R7, R7, 0xfffffc00 ;  /* 0xfffffc0007077836 */ /* 0x000fca0000000000 */
[----:B------:R-:W-:-:S05]  /*3230*/  SHF.R.U32.HI R8, RZ, 0x6, R7 ;  /* 0x00000006ff087819 */ /* 0x000fca0000011607 */
[----:B------:R-:W-:-:S04]  /*3240*/  IMAD.IADD R6, R8, 0x1, R47 ;  /* 0x0000000108067824 */ /* 0x000fc800078e022f */
[----:B------:R-:W-:-:S05]  /*3250*/  IMAD.U32 R46, R6, 0x8, R1 ;  /* 0x00000008062e7824 */ /* 0x000fca00078e0001 */
[----:B------:R0:W-:Y:S04]  /*3260*/  STL.64 [R46+-0x78], R12 ;  /* 0xffff880c2e007387 */ /* 0x0001e80000100a00 */
[----:B------:R-:W2:Y:S04]  /*3270*/  @P0 LDL.64 R14, [R1+0x8] ;  /* 0x00000800010e0983 */ /* 0x000ea80000100a00 */
[----:B------:R-:W3:Y:S04]  /*3280*/  LDL.64 R8, [R1+0x10] ;  /* 0x0000100001087983 */ /* 0x000ee80000100a00 */
[----:B------:R-:W4:Y:S01]  /*3290*/  LDL.64 R6, [R1+0x18] ;  /* 0x0000180001067983 */ /* 0x000f220000100a00 */
[----:B------:R-:W-:Y:S01]  /*32a0*/  @P0 LOP3.LUT R10, R53, 0x3f, RZ, 0x3c, !PT ;  /* 0x0000003f350a0812 */ /* 0x000fe200078e3cff */
[----:B------:R-:W-:Y:S01]  /*32b0*/  BSSY.RECONVERGENT B3, `(.L_x_42) ;  /* 0x0000034000037945 */ /* 0x000fe20003800200 */
[----:B--2---:R-:W-:-:S02]  /*32c0*/  @P0 SHF.R.U64 R11, R14, 0x1, R15 ;  /* 0x000000010e0b0819 */ /* 0x004fc4000000120f */
[----:B------:R-:W-:Y:S02]  /*32d0*/  @P0 SHF.R.U32.HI R15, RZ, 0x1, R15 ;  /* 0x00000001ff0f0819 */ /* 0x000fe4000001160f */
[CC--:B---3--:R-:W-:Y:S02]  /*32e0*/  @P0 SHF.L.U32 R14, R8.reuse, R53.reuse, RZ ;  /* 0x00000035080e0219 */ /* 0x0c8fe400000006ff */
[----:B------:R-:W-:Y:S02]  /*32f0*/  @P0 SHF.R.U64 R11, R11, R10, R15 ;  /* 0x0000000a0b0b0219 */ /* 0x000fe4000000120f */
[--C-:B------:R-:W-:Y:S02]  /*3300*/  @P0 SHF.R.U32.HI R51, RZ, 0x1, R9.reuse ;  /* 0x00000001ff330819 */ /* 0x100fe40000011609 */
[C-C-:B------:R-:W-:Y:S02]  /*3310*/  @P0 SHF.R.U64 R49, R8.reuse, 0x1, R9.reuse ;  /* 0x0000000108310819 */ /* 0x140fe40000001209 */
[----:B------:R-:W-:-:S02]  /*3320*/  @P0 SHF.L.U64.HI R47, R8, R53, R9 ;  /* 0x00000035082f0219 */ /* 0x000fc40000010209 */
[-C--:B0-----:R-:W-:Y:S02]  /*3330*/  @P0 SHF.R.U32.HI R12, RZ, R10.reuse, R15 ;  /* 0x0000000aff0c0219 */ /* 0x081fe4000001160f */
[----:B------:R-:W-:Y:S02]  /*3340*/  @P0 LOP3.LUT R8, R14, R11, RZ, 0xfc, !PT ;  /* 0x0000000b0e080212 */ /* 0x000fe400078efcff */
[-C--:B----4-:R-:W-:Y:S02]  /*3350*/  @P0 SHF.L.U32 R13, R6, R53.reuse, RZ ;  /* 0x00000035060d0219 */ /* 0x090fe400000006ff */
[--C-:B------:R-:W-:Y:S02]  /*3360*/  @P0 SHF.R.U64 R46, R49, R10, R51.reuse ;  /* 0x0000000a312e0219 */ /* 0x100fe40000001233 */
[----:B------:R-:W-:Y:S02]  /*3370*/  @P0 LOP3.LUT R9, R47, R12, RZ, 0xfc, !PT ;  /* 0x0000000c2f090212 */ /* 0x000fe400078efcff */
[----:B------:R-:W-:Y:S01]  /*3380*/  @P0 SHF.R.U32.HI R51, RZ, R10, R51 ;  /* 0x0000000aff330219 */ /* 0x000fe20000011633 */
[----:B------:R-:W-:Y:S01]  /*3390*/  IMAD.SHL.U32 R10, R8, 0x4, RZ ;  /* 0x00000004080a7824 */ /* 0x000fe200078e00ff */
[----:B------:R-:W-:-:S02]  /*33a0*/  @P0 SHF.L.U64.HI R12, R6, R53, R7 ;  /* 0x00000035060c0219 */ /* 0x000fc40000010207 */
[----:B------:R-:W-:Y:S02]  /*33b0*/  @P0 LOP3.LUT R6, R13, R46, RZ, 0xfc, !PT ;  /* 0x0000002e0d060212 */ /* 0x000fe400078efcff */
[----:B------:R-:W-:Y:S02]  /*33c0*/  SHF.L.U64.HI R11, R8, 0x2, R9 ;  /* 0x00000002080b7819 */ /* 0x000fe40000010209 */
[----:B------:R-:W-:Y:S02]  /*33d0*/  @P0 LOP3.LUT R7, R12, R51, RZ, 0xfc, !PT ;  /* 0x000000330c070212 */ /* 0x000fe400078efcff */
[----:B------:R-:W-:Y:S02]  /*33e0*/  SHF.L.W.U32.HI R9, R9, 0x2, R6 ;  /* 0x0000000209097819 */ /* 0x000fe40000010e06 */
[----:B------:R-:W-:Y:S02]  /*33f0*/  IADD3 RZ, P0, PT, RZ, -R10, RZ ;  /* 0x8000000affff7210 */ /* 0x000fe40007f1e0ff */
[----:B------:R-:W-:-:S02]  /*3400*/  LOP3.LUT R8, RZ, R11, RZ, 0x33, !PT ;  /* 0x0000000bff087212 */ /* 0x000fc400078e33ff */
[----:B------:R-:W-:Y:S02]  /*3410*/  SHF.L.W.U32.HI R6, R6, 0x2, R7 ;  /* 0x0000000206067819 */ /* 0x000fe40000010e07 */
[----:B------:R-:W-:Y:S02]  /*3420*/  LOP3.LUT R13, RZ, R9, RZ, 0x33, !PT ;  /* 0x00000009ff0d7212 */ /* 0x000fe400078e33ff */
[----:B------:R-:W-:Y:S02]  /*3430*/  IADD3.X R12, P0, PT, RZ, R8, RZ, P0, !PT ;  /* 0x00000008ff0c7210 */ /* 0x000fe4000071e4ff */
[----:B------:R-:W-:Y:S02]  /*3440*/  LOP3.LUT R8, RZ, R6, RZ, 0x33, !PT ;  /* 0x00000006ff087212 */ /* 0x000fe400078e33ff */
[----:B------:R-:W-:Y:S02]  /*3450*/  IADD3.X R14, P1, PT, RZ, R13, RZ, P0, !PT ;  /* 0x0000000dff0e7210 */ /* 0x000fe4000073e4ff */
[----:B------:R-:W-:-:S03]  /*3460*/  ISETP.GT.U32.AND P3, PT, R9, -0x1, PT ;  /* 0xffffffff0900780c */ /* 0x000fc60003f64070 */
[----:B------:R-:W-:Y:S01]  /*3470*/  IMAD.X R13, RZ, RZ, R8, P1 ;  /* 0x000000ffff0d7224 */ /* 0x000fe200008e0608 */
[----:B------:R-:W-:-:S04]  /*3480*/  ISETP.GT.AND.EX P0, PT, R6, -0x1, PT, P3 ;  /* 0xffffffff0600780c */ /* 0x000fc80003f04330 */
[----:B------:R-:W-:Y:S02]  /*3490*/  SEL R8, R6, R13, P0 ;  /* 0x0000000d06087207 */ /* 0x000fe40000000000 */
[----:B------:R-:W-:Y:S02]  /*34a0*/  SEL R13, R9, R14, P0 ;  /* 0x0000000e090d7207 */ /* 0x000fe40000000000 */
[----:B------:R-:W-:Y:S02]  /*34b0*/  ISETP.NE.U32.AND P1, PT, R8, RZ, PT ;  /* 0x000000ff0800720c */ /* 0x000fe40003f25070 */
[----:B------:R-:W-:Y:S02]  /*34c0*/  SEL R11, R11, R12, P0 ;  /* 0x0000000c0b0b7207 */ /* 0x000fe40000000000 */
[----:B------:R-:W-:Y:S01]  /*34d0*/  SEL R14, R13, R8, !P1 ;  /* 0x000000080d0e7207 */ /* 0x000fe20004800000 */
[----:B------:R-:W-:-:S05]  /*34e0*/  @!P0 IMAD.MOV R10, RZ, RZ, -R10 ;  /* 0x000000ffff0a8224 */ /* 0x000fca00078e0a0a */
[----:B------:R-:W0:Y:S02]  /*34f0*/  FLO.U32 R14, R14 ;  /* 0x0000000e000e7300 */ /* 0x000e2400000e0000 */
[C---:B0-----:R-:W-:Y:S02]  /*3500*/  IADD3 R15, PT, PT, -R14.reuse, 0x1f, RZ ;  /* 0x0000001f0e0f7810 */ /* 0x041fe40007ffe1ff */
[----:B------:R-:W-:-:S03]  /*3510*/  IADD3 R9, PT, PT, -R14, 0x3f, RZ ;  /* 0x0000003f0e097810 */ /* 0x000fc60007ffe1ff */
[----:B------:R-:W-:-:S05]  /*3520*/  @P1 IMAD.MOV R9, RZ, RZ, R15 ;  /* 0x000000ffff091224 */ /* 0x000fca00078e020f */
[----:B------:R-:W-:-:S13]  /*3530*/  ISETP.NE.AND P1, PT, R9, RZ, PT ;  /* 0x000000ff0900720c */ /* 0x000fda0003f25270 */
[----:B------:R-:W-:Y:S05]  /*3540*/  @!P1 BRA `(.L_x_43) ;  /* 0x0000000000289947 */ /* 0x000fea0003800000 */
[--C-:B------:R-:W-:Y:S02]  /*3550*/  SHF.R.U64 R12, R10, 0x1, R11.reuse ;  /* 0x000000010a0c7819 */ /* 0x100fe4000000120b */
[C---:B------:R-:W-:Y:S02]  /*3560*/  LOP3.LUT R10, R9.reuse, 0x3f, RZ, 0xc0, !PT ;  /* 0x0000003f090a7812 */ /* 0x040fe400078ec0ff */
[----:B------:R-:W-:Y:S02]  /*3570*/  SHF.R.U32.HI R14, RZ, 0x1, R11 ;  /* 0x00000001ff0e7819 */ /* 0x000fe4000001160b */
[----:B------:R-:W-:Y:S02]  /*3580*/  LOP3.LUT R11, R9, 0x3f, RZ, 0xc, !PT ;  /* 0x0000003f090b7812 */ /* 0x000fe400078e0cff */
[CC--:B------:R-:W-:Y:S02]  /*3590*/  SHF.L.U64.HI R15, R13.reuse, R10.reuse, R8 ;  /* 0x0000000a0d0f7219 */ /* 0x0c0fe40000010208 */
[----:B------:R-:W-:-:S02]  /*35a0*/  SHF.L.U32 R10, R13, R10, RZ ;  /* 0x0000000a0d0a7219 */ /* 0x000fc400000006ff */
[-CC-:B------:R-:W-:Y:S02]  /*35b0*/  SHF.R.U64 R13, R12, R11.reuse, R14.reuse ;  /* 0x0000000b0c0d7219 */ /* 0x180fe4000000120e */
[----:B------:R-:W-:Y:S02]  /*35c0*/  SHF.R.U32.HI R8, RZ, R11, R14 ;  /* 0x0000000bff087219 */ /* 0x000fe4000001160e */
[----:B------:R-:W-:Y:S02]  /*35d0*/  LOP3.LUT R13, R10, R13, RZ, 0xfc, !PT ;  /* 0x0000000d0a0d7212 */ /* 0x000fe400078efcff */
[----:B------:R-:W-:-:S07]  /*35e0*/  LOP3.LUT R8, R15, R8, RZ, 0xfc, !PT ;  /* 0x000000080f087212 */ /* 0x000fce00078efcff */
.L_x_43:
[----:B------:R-:W-:Y:S05]  /*35f0*/  BSYNC.RECONVERGENT B3 ;  /* 0x0000000000037941 */ /* 0x000fea0003800200 */
.L_x_42:
[----:B------:R-:W-:Y:S01]  /*3600*/  IMAD.WIDE.U32 R14, R13, 0x2168c235, RZ ;  /* 0x2168c2350d0e7825 */ /* 0x000fe200078e00ff */
[----:B------:R-:W-:-:S03]  /*3610*/  SHF.R.U32.HI R7, RZ, 0x1e, R7 ;  /* 0x0000001eff077819 */ /* 0x000fc60000011607 */
[----:B------:R-:W-:Y:S01]  /*3620*/  IMAD.MOV.U32 R10, RZ, RZ, R15 ;  /* 0x000000ffff0a7224 */ /* 0x000fe200078e000f */
[----:B------:R-:W-:Y:S01]  /*3630*/  IADD3 RZ, P1, PT, R14, R14, RZ ;  /* 0x0000000e0eff7210 */ /* 0x000fe20007f3e0ff */
[----:B------:R-:W-:Y:S01]  /*3640*/  IMAD.MOV.U32 R11, RZ, RZ, RZ ;  /* 0x000000ffff0b7224 */ /* 0x000fe200078e00ff */
[----:B------:R-:W-:Y:S01]  /*3650*/  LEA.HI R7, R6, R7, RZ, 0x1 ;  /* 0x0000000706077211 */ /* 0x000fe200078f08ff */
[----:B------:R-:W-:-:S04]  /*3660*/  IMAD.HI.U32 R12, R8, -0x36f0255e, RZ ;  /* 0xc90fdaa2080c7827 */ /* 0x000fc800078e00ff */
[----:B------:R-:W-:-:S04]  /*3670*/  IMAD.WIDE.U32 R10, R13, -0x36f0255e, R10 ;  /* 0xc90fdaa20d0a7825 */ /* 0x000fc800078e000a */
[C---:B------:R-:W-:Y:S02]  /*3680*/  IMAD R13, R8.reuse, -0x36f0255e, RZ ;  /* 0xc90fdaa2080d7824 */ /* 0x040fe400078e02ff */
[----:B------:R-:W-:-:S04]  /*3690*/  IMAD.WIDE.U32 R10, P3, R8, 0x2168c235, R10 ;  /* 0x2168c235080a7825 */ /* 0x000fc8000786000a */
[----:B------:R-:W-:Y:S01]  /*36a0*/  IMAD.X R8, RZ, RZ, R12, P3 ;  /* 0x000000ffff087224 */ /* 0x000fe200018e060c */
[----:B------:R-:W-:Y:S02]  /*36b0*/  IADD3 R11, P3, PT, R13, R11, RZ ;  /* 0x0000000b0d0b7210 */ /* 0x000fe40007f7e0ff */
[----:B------:R-:W-:Y:S02]  /*36c0*/  IADD3.X RZ, P1, PT, R10, R10, RZ, P1, !PT ;  /* 0x0000000a0aff7210 */ /* 0x000fe40000f3e4ff */
[C---:B------:R-:W-:Y:S01]  /*36d0*/  ISETP.GT.U32.AND P4, PT, R11.reuse, RZ, PT ;  /* 0x000000ff0b00720c */ /* 0x040fe20003f84070 */
[----:B------:R-:W-:Y:S01]  /*36e0*/  IMAD.X R8, RZ, RZ, R8, P3 ;  /* 0x000000ffff087224 */ /* 0x000fe200018e0608 */
[----:B------:R-:W-:-:S04]  /*36f0*/  IADD3.X R10, P3, PT, R11, R11, RZ, P1, !PT ;  /* 0x0000000b0b0a7210 */ /* 0x000fc80000f7e4ff */
[C---:B------:R-:W-:Y:S01]  /*3700*/  ISETP.GT.AND.EX P1, PT, R8.reuse, RZ, PT, P4 ;  /* 0x000000ff0800720c */ /* 0x040fe20003f24340 */
[----:B------:R-:W-:-:S03]  /*3710*/  IMAD.X R13, R8, 0x1, R8, P3 ;  /* 0x00000001080d7824 */ /* 0x000fc600018e0608 */
[----:B------:R-:W-:Y:S02]  /*3720*/  SEL R10, R10, R11, P1 ;  /* 0x0000000b0a0a7207 */ /* 0x000fe40000800000 */
[----:B------:R-:W-:Y:S02]  /*3730*/  SEL R11, R13, R8, P1 ;  /* 0x000000080d0b7207 */ /* 0x000fe40000800000 */
[----:B------:R-:W-:Y:S02]  /*3740*/  IADD3 R8, P3, PT, R10, 0x1, RZ ;  /* 0x000000010a087810 */ /* 0x000fe40007f7e0ff */
[----:B------:R-:W-:Y:S02]  /*3750*/  SEL R10, RZ, 0xffffffff, !P1 ;  /* 0xffffffffff0a7807 */ /* 0x000fe40004800000 */
[----:B------:R-:W-:Y:S01]  /*3760*/  LOP3.LUT P1, R5, R5, 0x80000000, RZ, 0xc0, !PT ;  /* 0x8000000005057812 */ /* 0x000fe2000782c0ff */
[----:B------:R-:W-:Y:S02]  /*3770*/  IMAD.X R11, RZ, RZ, R11, P3 ;  /* 0x000000ffff0b7224 */ /* 0x000fe400018e060b */
[----:B------:R-:W-:Y:S01]  /*3780*/  IMAD.IADD R9, R10, 0x1, -R9 ;  /* 0x000000010a097824 */ /* 0x000fe200078e0a09 */
[----:B------:R-:W-:-:S02]  /*3790*/  @!P0 LOP3.LUT R5, R5, 0x80000000, RZ, 0x3c, !PT ;  /* 0x8000000005058812 */ /* 0x000fc400078e3cff */
[----:B------:R-:W-:Y:S01]  /*37a0*/  SHF.R.U64 R8, R8, 0xa, R11 ;  /* 0x0000000a08087819 */ /* 0x000fe2000000120b */
[----:B------:R-:W-:-:S03]  /*37b0*/  IMAD.SHL.U32 R9, R9, 0x100000, RZ ;  /* 0x0010000009097824 */ /* 0x000fc600078e00ff */
[----:B------:R-:W-:-:S03]  /*37c0*/  IADD3 R8, P3, PT, R8, 0x1, RZ ;  /* 0x0000000108087810 */ /* 0x000fc60007f7e0ff */
[----:B------:R-:W-:Y:S01]  /*37d0*/  @P1 IMAD.MOV R7, RZ, RZ, -R7 ;  /* 0x000000ffff071224 */ /* 0x000fe200078e0a07 */
[----:B------:R-:W-:-:S04]  /*37e0*/  LEA.HI.X R11, R11, RZ, RZ, 0x16, P3 ;  /* 0x000000ff0b0b7211 */ /* 0x000fc800018fb4ff */
[--C-:B------:R-:W-:Y:S02]  /*37f0*/  SHF.R.U64 R8, R8, 0x1, R11.reuse ;  /* 0x0000000108087819 */ /* 0x100fe4000000120b */
[----:B------:R-:W-:Y:S02]  /*3800*/  SHF.R.U32.HI R10, RZ, 0x1, R11 ;  /* 0x00000001ff0a7819 */ /* 0x000fe4000001160b */
[----:B------:R-:W-:-:S04]  /*3810*/  IADD3 R8, P3, P4, RZ, RZ, R8 ;  /* 0x000000ffff087210 */ /* 0x000fc80007c7e008 */
[----:B------:R-:W-:-:S04]  /*3820*/  IADD3.X R6, PT, PT, R9, 0x3fe00000, R10, P3, P4 ;  /* 0x3fe0000009067810 */ /* 0x000fc80001fe840a */
[----:B------:R-:W-:-:S07]  /*3830*/  LOP3.LUT R9, R6, R5, RZ, 0xfc, !PT ;  /* 0x0000000506097212 */ /* 0x000fce00078efcff */
.L_x_37:
[----:B------:R-:W-:-:S04]  /*3840*/  IMAD.MOV.U32 R5, RZ, RZ, 0x0 ;  /* 0x00000000ff057424 */ /* 0x000fc800078e00ff */
[----:B------:R-:W-:Y:S05]  /*3850*/  RET.REL.NODEC R4 `(_Z20geokerr_batch_kernelPKdS0_S0_S0_S0_S0_PdS1_S1_S1_iid) ;  /* 0xffffffc404e87950 */ /* 0x000fea0003c3ffff */
.L_x_44:
[----:B------:R-:W-:-:S00]  /*3860*/  BRA `(.L_x_44) ;  /* 0xfffffffc00fc7947 */ /* 0x000fc0000383ffff */
[----:B------:R-:W-:-:S00]  /*3870*/  NOP ;  /* 0x0000000000007918 */ /* 0x000fc00000000000 */
        /* <DEDUP_REMOVED lines=8> */
.L_x_47:


//--------------------- .nv.global.init           --------------------------
	.section	.nv.global.init,"aw",@progbits
	.align	16
.nv.global.init:
	.type		__cudart_sin_cos_coeffs,@object
	.size		__cudart_sin_cos_coeffs,(__cudart_i2opi_d - __cudart_sin_cos_coeffs)
__cudart_sin_cos_coeffs:
        /*0000*/ 	.byte	0x46, 0xd2, 0xb0, 0x2c, 0xf1, 0xe5, 0x5a, 0xbe, 0x92, 0xe3, 0xac, 0x69, 0xe3, 0x1d, 0xc7, 0x3e
        /*0010*/ 	.byte	0xa1, 0x62, 0xdb, 0x19, 0xa0, 0x01, 0x2a, 0xbf, 0x18, 0x08, 0x11, 0x11, 0x11, 0x11, 0x81, 0x3f
        /*0020*/ 	.byte	0x54, 0x55, 0x55, 0x55, 0x55, 0x55, 0xc5, 0xbf, 0x00, 0x00, 0x00, 0x00, 0x00, 0x00, 0x00, 0x00
        /*0030*/ 	.byte	0x00, 0x00, 0x00, 0x00, 0x00, 0x00, 0x00, 0x00, 0x64, 0x81, 0xfd, 0x20, 0x83, 0xff, 0xa8, 0xbd
        /*0040*/ 	.byte	0x28, 0x85, 0xef, 0xc1, 0xa7, 0xee, 0x21, 0x3e, 0xd9, 0xe6, 0x06, 0x8e, 0x4f, 0x7e, 0x92, 0xbe
        /*0050*/ 	.byte	0xe9, 0xbc, 0xdd, 0x19, 0xa0, 0x01, 0xfa, 0x3e, 0x47, 0x5d, 0xc1, 0x16, 0x6c, 0xc1, 0x56, 0xbf
        /*0060*/ 	.byte	0x51, 0x55, 0x55, 0x55, 0x55, 0x55, 0xa5, 0x3f, 0x00, 0x00, 0x00, 0x00, 0x00, 0x00, 0xe0, 0xbf
        /*0070*/ 	.byte	0x00, 0x00, 0x00, 0x00, 0x00, 0x00, 0xf0, 0x3f, 0x00, 0x00, 0x00, 0x00, 0x00, 0x00, 0x00, 0x00
	.type		__cudart_i2opi_d,@object
	.size		__cudart_i2opi_d,(.L_0 - __cudart_i2opi_d)
__cudart_i2opi_d:
        /* <DEDUP_REMOVED lines=9> */
.L_0:


//--------------------- .nv.shared.reserved.0     --------------------------
	.section	.nv.shared.reserved.0,"aw",@nobits
	.weak		__nv_reservedSMEM_offset_0_alias
	.size		__nv_reservedSMEM_offset_0_alias, 0, 64
	.other		__nv_reservedSMEM_offset_0_alias,@"STO_CUDA_RESERVED_SHARED STV_DEFAULT"
__nv_reservedSMEM_offset_0_alias:
	.zero		0
	.zero		64


//--------------------- .nv.constant0._Z20geokerr_batch_kernelPKdS0_S0_S0_S0_S0_PdS1_S1_S1_iid --------------------------
	.section	.nv.constant0._Z20geokerr_batch_kernelPKdS0_S0_S0_S0_S0_PdS1_S1_S1_iid,"a",@progbits
	.sectionflags	@""
	.align	4
.nv.constant0._Z20geokerr_batch_kernelPKdS0_S0_S0_S0_S0_PdS1_S1_S1_iid:
	.zero		992


//--------------------- SYMBOLS --------------------------

	.type		.nv.reservedSmem.offset0,@object
	.size		.nv.reservedSmem.offset0,0x4
